// auto-generated by cutlass_sweep.gemm — config: {"arch": "sm_100", "cluster_m": 2, "cluster_n": 1, "dtype": "int8", "dtype_b": "int8", "layout": "nt", "stages": 0, "tile_k": 256, "tile_m": 64, "tile_n": 160}
#include "cutlass/cutlass.h"
#include "cutlass/gemm/collective/collective_builder.hpp"
#include "cutlass/gemm/device/gemm_universal_adapter.h"
#include "cutlass/gemm/kernel/gemm_universal.hpp"
#include "cutlass/epilogue/collective/collective_builder.hpp"

using ElemA = int8_t;
using ElemB = int8_t;
using ElemCD = int8_t;
using Acc  = int32_t;
using TileShape    = cute::Shape<cute::_64, cute::_160, cute::_256>;
using ClusterShape = cute::Shape<cute::_2, cute::_1, cute::_1>;

using CollectiveEpilogue = typename cutlass::epilogue::collective::CollectiveBuilder<
    cutlass::arch::Sm100, cutlass::arch::OpClassTensorOp,
    TileShape, ClusterShape,
    cutlass::epilogue::collective::EpilogueTileAuto,
    Acc, Acc,
    ElemCD, cutlass::layout::RowMajor, 128 / cutlass::sizeof_bits<ElemCD>::value,
    ElemCD, cutlass::layout::RowMajor, 128 / cutlass::sizeof_bits<ElemCD>::value,
    cutlass::epilogue::collective::EpilogueScheduleAuto
  >::CollectiveOp;

using CollectiveMainloop = typename cutlass::gemm::collective::CollectiveBuilder<
    cutlass::arch::Sm100, cutlass::arch::OpClassTensorOp,
    ElemA, cutlass::layout::RowMajor, 128 / cutlass::sizeof_bits<ElemA>::value,
    ElemB, cutlass::layout::ColumnMajor, 128 / cutlass::sizeof_bits<ElemB>::value,
    Acc,
    TileShape, ClusterShape,
    cutlass::gemm::collective::StageCountAutoCarveout<static_cast<int>(sizeof(typename CollectiveEpilogue::SharedStorage))>,
    cutlass::gemm::collective::KernelScheduleAuto
  >::CollectiveOp;

using GemmKernel = cutlass::gemm::kernel::GemmUniversal<
    cute::Shape<int,int,int,int>,
    CollectiveMainloop,
    CollectiveEpilogue
>;
using Gemm = cutlass::gemm::device::GemmUniversalAdapter<GemmKernel>;

// Force the device kernel symbol into the cubin without needing a host main.
auto* _anchor = &cutlass::device_kernel<GemmKernel>;


// ===== COMPILED SASS (sm_100a) =====

	.target	sm_100a

	.elftype	@"ET_EXEC"


//--------------------- .note.nv.tkinfo           --------------------------
	.section	.note.nv.tkinfo,"",@"SHT_NOTE"
	.sectionflags	@"SHF_NOTE_NV_TKINFO"
	.tkinfo
        /*0018*/ 	.word	0x00000002
        /*0030*/ 	.string	""
        /*0030*/ 	.string	"ptxas"
        /*0030*/ 	.string	"Cuda compilation tools, release 13.0, V13.0.88"
        /*0030*/ 	.string	"Build cuda_13.0.r13.0/compiler.36424714_0"
        /*0030*/ 	.string	"-arch sm_100a -m 64 "



//--------------------- .note.nv.cuinfo           --------------------------
	.section	.note.nv.cuinfo,"",@"SHT_NOTE"
	.sectionflags	@"SHF_NOTE_NV_CUINFO"
        /*0018*/ 	.short	0x0002
        /*001a*/ 	.short	0x0064
        /*001c*/ 	.short	0x0082
	.zero		2


//--------------------- .nv.info                  --------------------------
	.section	.nv.info,"",@"SHT_CUDA_INFO"
	.align	4


	//----- nvinfo : EIATTR_REGCOUNT
	.align		4
        /*0000*/ 	.byte	0x04, 0x2f
        /*0002*/ 	.short	(.L_19 - .L_18)
	.align		4
.L_18:
        /*0004*/ 	.word	index@(_ZN7cutlass13device_kernelINS_4gemm6kernel13GemmUniversalIN4cute5tupleIJiiiiEEENS1_10collective13CollectiveMmaINS1_35MainloopSm100TmaUmmaWarpSpecializedILi3ELi2ELi4ENS5_IJNS4_1CILi2EEENSA_ILi1EEESC_EEEEENS5_IJNSA_ILi64EEENSA_ILi160EEENSA_ILi256EEEEEEaNS5_IJlSC_lEEEaSJ_NS4_8TiledMMAINS4_8MMA_AtomIJNS4_15SM100_MMA_S8_SSIaaiLi64ELi160ELNS4_4UMMA5MajorE0ELSO_0ELNSN_8SaturateE0EEEEEENS4_6LayoutINS5_IJSC_SC_SC_EEENS5_IJNSA_ILi0EEESU_SU_EEEEENS5_IJNS4_10UnderscoreESX_SX_EEEEENS4_13SM90_TMA_LOADENS4_14ComposedLayoutINS4_7SwizzleILi3ELi4ELi3EEENS4_18smem_ptr_flag_bitsILi8EEENSS_INS5_IJNSA_ILi8EEENSA_ILi128EEEEEENS5_IJS17_SC_EEEEEEEvNS4_8identityENS4_23SM90_TMA_LOAD_MULTICASTES1B_vS1C_EENS_8epilogue10collective18CollectiveEpilogueINS1F_23Sm100TmaWarpSpecializedILi1ELi1ELi80ELb0ELb0EEEJSI_NS5_IJNSS_ISF_SC_EENSS_ISG_SC_EEEEEaSJ_aSJ_NS1F_6fusion15FusionCallbacksIS1J_NS1N_17LinearCombinationIaiaiLNS_15FloatRoundStyleE2EEESI_S1M_JEEENS4_5SM1004TMEM4LOAD26SM100_TMEM_LOAD_16dp32b16xES10_NS11_INS12_ILi1ELi4ELi3EEES15_NSS_INS5_IJS16_NSA_ILi32EEEEEENS5_IJS1Y_SC_EEEEEEENS4_39AutoVectorizingCopyWithAssumedAlignmentILi128EEENS4_14SM90_TMA_STOREES22_S24_S24_EEEvvEEEEvNT_6ParamsE)
        /*0008*/ 	.word	0x000000d2


	//----- nvinfo : EIATTR_FRAME_SIZE
	.align		4
.L_19:
        /*000c*/ 	.byte	0x04, 0x11
        /*000e*/ 	.short	(.L_21 - .L_20)
	.align		4
.L_20:
        /*0010*/ 	.word	index@($__internal_2_$__cuda_sm10x_tcgen05_guardrail_trap_unallocated_columns_being_dealloced)
        /*0014*/ 	.word	0x00000000


	//----- nvinfo : EIATTR_FRAME_SIZE
	.align		4
.L_21:
        /*0018*/ 	.byte	0x04, 0x11
        /*001a*/ 	.short	(.L_23 - .L_22)
	.align		4
.L_22:
        /*001c*/ 	.word	index@($__internal_1_$__cuda_sm10x_tcgen05_guardrail_trap_phase_invalid_during_alloc)
        /*0020*/ 	.word	0x00000000


	//----- nvinfo : EIATTR_FRAME_SIZE
	.align		4
.L_23:
        /*0024*/ 	.byte	0x04, 0x11
        /*0026*/ 	.short	(.L_25 - .L_24)
	.align		4
.L_24:
        /*0028*/ 	.word	index@($__internal_0_$__cuda_sm10x_tcgen05_guardrail_trap_col_being_dealloced_not_returned_by_alloc)
        /*002c*/ 	.word	0x00000000


	//----- nvinfo : EIATTR_FRAME_SIZE
	.align		4
.L_25:
        /*0030*/ 	.byte	0x04, 0x11
        /*0032*/ 	.short	(.L_27 - .L_26)
	.align		4
.L_26:
        /*0034*/ 	.word	index@(_ZN7cutlass13device_kernelINS_4gemm6kernel13GemmUniversalIN4cute5tupleIJiiiiEEENS1_10collective13CollectiveMmaINS1_35MainloopSm100TmaUmmaWarpSpecializedILi3ELi2ELi4ENS5_IJNS4_1CILi2EEENSA_ILi1EEESC_EEEEENS5_IJNSA_ILi64EEENSA_ILi160EEENSA_ILi256EEEEEEaNS5_IJlSC_lEEEaSJ_NS4_8TiledMMAINS4_8MMA_AtomIJNS4_15SM100_MMA_S8_SSIaaiLi64ELi160ELNS4_4UMMA5MajorE0ELSO_0ELNSN_8SaturateE0EEEEEENS4_6LayoutINS5_IJSC_SC_SC_EEENS5_IJNSA_ILi0EEESU_SU_EEEEENS5_IJNS4_10UnderscoreESX_SX_EEEEENS4_13SM90_TMA_LOADENS4_14ComposedLayoutINS4_7SwizzleILi3ELi4ELi3EEENS4_18smem_ptr_flag_bitsILi8EEENSS_INS5_IJNSA_ILi8EEENSA_ILi128EEEEEENS5_IJS17_SC_EEEEEEEvNS4_8identityENS4_23SM90_TMA_LOAD_MULTICASTES1B_vS1C_EENS_8epilogue10collective18CollectiveEpilogueINS1F_23Sm100TmaWarpSpecializedILi1ELi1ELi80ELb0ELb0EEEJSI_NS5_IJNSS_ISF_SC_EENSS_ISG_SC_EEEEEaSJ_aSJ_NS1F_6fusion15FusionCallbacksIS1J_NS1N_17LinearCombinationIaiaiLNS_15FloatRoundStyleE2EEESI_S1M_JEEENS4_5SM1004TMEM4LOAD26SM100_TMEM_LOAD_16dp32b16xES10_NS11_INS12_ILi1ELi4ELi3EEES15_NSS_INS5_IJS16_NSA_ILi32EEEEEENS5_IJS1Y_SC_EEEEEEENS4_39AutoVectorizingCopyWithAssumedAlignmentILi128EEENS4_14SM90_TMA_STOREES22_S24_S24_EEEvvEEEEvNT_6ParamsE)
        /*0038*/ 	.word	0x00000000


	//----- nvinfo : EIATTR_MIN_STACK_SIZE
	.align		4
.L_27:
        /*003c*/ 	.byte	0x04, 0x12
        /*003e*/ 	.short	(.L_29 - .L_28)
	.align		4
.L_28:
        /*0040*/ 	.word	index@(_ZN7cutlass13device_kernelINS_4gemm6kernel13GemmUniversalIN4cute5tupleIJiiiiEEENS1_10collective13CollectiveMmaINS1_35MainloopSm100TmaUmmaWarpSpecializedILi3ELi2ELi4ENS5_IJNS4_1CILi2EEENSA_ILi1EEESC_EEEEENS5_IJNSA_ILi64EEENSA_ILi160EEENSA_ILi256EEEEEEaNS5_IJlSC_lEEEaSJ_NS4_8TiledMMAINS4_8MMA_AtomIJNS4_15SM100_MMA_S8_SSIaaiLi64ELi160ELNS4_4UMMA5MajorE0ELSO_0ELNSN_8SaturateE0EEEEEENS4_6LayoutINS5_IJSC_SC_SC_EEENS5_IJNSA_ILi0EEESU_SU_EEEEENS5_IJNS4_10UnderscoreESX_SX_EEEEENS4_13SM90_TMA_LOADENS4_14ComposedLayoutINS4_7SwizzleILi3ELi4ELi3EEENS4_18smem_ptr_flag_bitsILi8EEENSS_INS5_IJNSA_ILi8EEENSA_ILi128EEEEEENS5_IJS17_SC_EEEEEEEvNS4_8identityENS4_23SM90_TMA_LOAD_MULTICASTES1B_vS1C_EENS_8epilogue10collective18CollectiveEpilogueINS1F_23Sm100TmaWarpSpecializedILi1ELi1ELi80ELb0ELb0EEEJSI_NS5_IJNSS_ISF_SC_EENSS_ISG_SC_EEEEEaSJ_aSJ_NS1F_6fusion15FusionCallbacksIS1J_NS1N_17LinearCombinationIaiaiLNS_15FloatRoundStyleE2EEESI_S1M_JEEENS4_5SM1004TMEM4LOAD26SM100_TMEM_LOAD_16dp32b16xES10_NS11_INS12_ILi1ELi4ELi3EEES15_NSS_INS5_IJS16_NSA_ILi32EEEEEENS5_IJS1Y_SC_EEEEEEENS4_39AutoVectorizingCopyWithAssumedAlignmentILi128EEENS4_14SM90_TMA_STOREES22_S24_S24_EEEvvEEEEvNT_6ParamsE)
        /*0044*/ 	.word	0x00000000
.L_29:


//--------------------- .nv.compat                --------------------------
	.section	.nv.compat,"",@"SHT_CUDA_COMPAT_INFO"
	.align	4
        /*0000*/ 	.byte	0x02, 0x09, 0x01, 0x00, 0x02, 0x02, 0x03, 0x00, 0x02, 0x05, 0x06, 0x00, 0x03, 0x07, 0x01, 0x01
        /*0010*/ 	.byte	0x02, 0x03, 0x01, 0x00, 0x02, 0x06, 0x01, 0x00, 0x04, 0x0b, 0x08, 0x00, 0x01, 0x00, 0x00, 0x00
        /*0020*/ 	.byte	0x00, 0x00, 0x00, 0x00


//--------------------- .nv.info._ZN7cutlass13device_kernelINS_4gemm6kernel13GemmUniversalIN4cute5tupleIJiiiiEEENS1_10collective13CollectiveMmaINS1_35MainloopSm100TmaUmmaWarpSpecializedILi3ELi2ELi4ENS5_IJNS4_1CILi2EEENSA_ILi1EEESC_EEEEENS5_IJNSA_ILi64EEENSA_ILi160EEENSA_ILi256EEEEEEaNS5_IJlSC_lEEEaSJ_NS4_8TiledMMAINS4_8MMA_AtomIJNS4_15SM100_MMA_S8_SSIaaiLi64ELi160ELNS4_4UMMA5MajorE0ELSO_0ELNSN_8SaturateE0EEEEEENS4_6LayoutINS5_IJSC_SC_SC_EEENS5_IJNSA_ILi0EEESU_SU_EEEEENS5_IJNS4_10UnderscoreESX_SX_EEEEENS4_13SM90_TMA_LOADENS4_14ComposedLayoutINS4_7SwizzleILi3ELi4ELi3EEENS4_18smem_ptr_flag_bitsILi8EEENSS_INS5_IJNSA_ILi8EEENSA_ILi128EEEEEENS5_IJS17_SC_EEEEEEEvNS4_8identityENS4_23SM90_TMA_LOAD_MULTICASTES1B_vS1C_EENS_8epilogue10collective18CollectiveEpilogueINS1F_23Sm100TmaWarpSpecializedILi1ELi1ELi80ELb0ELb0EEEJSI_NS5_IJNSS_ISF_SC_EENSS_ISG_SC_EEEEEaSJ_aSJ_NS1F_6fusion15FusionCallbacksIS1J_NS1N_17LinearCombinationIaiaiLNS_15FloatRoundStyleE2EEESI_S1M_JEEENS4_5SM1004TMEM4LOAD26SM100_TMEM_LOAD_16dp32b16xES10_NS11_INS12_ILi1ELi4ELi3EEES15_NSS_INS5_IJS16_NSA_ILi32EEEEEENS5_IJS1Y_SC_EEEEEEENS4_39AutoVectorizingCopyWithAssumedAlignmentILi128EEENS4_14SM90_TMA_STOREES22_S24_S24_EEEvvEEEEvNT_6ParamsE --------------------------
	.section	.nv.info._ZN7cutlass13device_kernelINS_4gemm6kernel13GemmUniversalIN4cute5tupleIJiiiiEEENS1_10collective13CollectiveMmaINS1_35MainloopSm100TmaUmmaWarpSpecializedILi3ELi2ELi4ENS5_IJNS4_1CILi2EEENSA_ILi1EEESC_EEEEENS5_IJNSA_ILi64EEENSA_ILi160EEENSA_ILi256EEEEEEaNS5_IJlSC_lEEEaSJ_NS4_8TiledMMAINS4_8MMA_AtomIJNS4_15SM100_MMA_S8_SSIaaiLi64ELi160ELNS4_4UMMA5MajorE0ELSO_0ELNSN_8SaturateE0EEEEEENS4_6LayoutINS5_IJSC_SC_SC_EEENS5_IJNSA_ILi0EEESU_SU_EEEEENS5_IJNS4_10UnderscoreESX_SX_EEEEENS4_13SM90_TMA_LOADENS4_14ComposedLayoutINS4_7SwizzleILi3ELi4ELi3EEENS4_18smem_ptr_flag_bitsILi8EEENSS_INS5_IJNSA_ILi8EEENSA_ILi128EEEEEENS5_IJS17_SC_EEEEEEEvNS4_8identityENS4_23SM90_TMA_LOAD_MULTICASTES1B_vS1C_EENS_8epilogue10collective18CollectiveEpilogueINS1F_23Sm100TmaWarpSpecializedILi1ELi1ELi80ELb0ELb0EEEJSI_NS5_IJNSS_ISF_SC_EENSS_ISG_SC_EEEEEaSJ_aSJ_NS1F_6fusion15FusionCallbacksIS1J_NS1N_17LinearCombinationIaiaiLNS_15FloatRoundStyleE2EEESI_S1M_JEEENS4_5SM1004TMEM4LOAD26SM100_TMEM_LOAD_16dp32b16xES10_NS11_INS12_ILi1ELi4ELi3EEES15_NSS_INS5_IJS16_NSA_ILi32EEEEEENS5_IJS1Y_SC_EEEEEEENS4_39AutoVectorizingCopyWithAssumedAlignmentILi128EEENS4_14SM90_TMA_STOREES22_S24_S24_EEEvvEEEEvNT_6ParamsE,"",@"SHT_CUDA_INFO"
	.sectionflags	@""
	.align	4


	//----- nvinfo : EIATTR_CUDA_API_VERSION
	.align		4
        /*0000*/ 	.byte	0x04, 0x37
        /*0002*/ 	.short	(.L_31 - .L_30)
.L_30:
        /*0004*/ 	.word	0x00000082


	//----- nvinfo : EIATTR_KPARAM_INFO
	.align		4
.L_31:
        /*0008*/ 	.byte	0x04, 0x17
        /*000a*/ 	.short	(.L_33 - .L_32)
.L_32:
        /*000c*/ 	.word	0x00000000
        /*0010*/ 	.short	0x0000
        /*0012*/ 	.short	0x0000
        /*0014*/ 	.byte	0x00, 0xf0, 0x01, 0x20


	//----- nvinfo : EIATTR_AT_ENTRY_FRAGMENTS
	.align		4
.L_33:
        /*0018*/ 	.byte	0x04, 0x4f
        /*001a*/ 	.short	(.L_35 - .L_34)


	//   ....[0]....
.L_34:
        /*001c*/ 	.word	0x00000006


	//----- nvinfo : EIATTR_RESERVED_SMEM_USED
	.align		4
.L_35:
        /*0020*/ 	.byte	0x01, 0x41
	.zero		2


	//----- nvinfo : EIATTR_SPARSE_MMA_MASK
	.align		4
        /*0024*/ 	.byte	0x03, 0x50
        /*0026*/ 	.short	0x0000


	//----- nvinfo : EIATTR_TCGEN05_1CTA_USED
	.align		4
        /*0028*/ 	.byte	0x01, 0x51
	.zero		2


	//----- nvinfo : EIATTR_MAXREG_COUNT
	.align		4
        /*002c*/ 	.byte	0x03, 0x1b
        /*002e*/ 	.short	0x00ff


	//----- nvinfo : EIATTR_NUM_BARRIERS
	.align		4
        /*0030*/ 	.byte	0x02, 0x4c
        /*0032*/ 	.byte	0x07
	.zero		1


	//----- nvinfo : EIATTR_EXTERNS
	.align		4
        /*0034*/ 	.byte	0x04, 0x0f
        /*0036*/ 	.short	(.L_37 - .L_36)


	//   ....[0]....
	.align		4
.L_36:
        /*0038*/ 	.word	index@(__assertfail)


	//----- nvinfo : EIATTR_MERCURY_ISA_VERSION
	.align		4
.L_37:
        /*003c*/ 	.byte	0x03, 0x5f
        /*003e*/ 	.short	0x0101


	//----- nvinfo : EIATTR_INT_WARP_WIDE_INSTR_OFFSETS
	.align		4
        /*0040*/ 	.byte	0x04, 0x31
        /*0042*/ 	.short	(.L_39 - .L_38)


	//   ....[0]....
.L_38:
        /*0044*/ 	.word	0x00003e90


	//   ....[1]....
        /*0048*/ 	.word	0x00003eb0


	//   ....[2]....
        /*004c*/ 	.word	0x00003ee0


	//   ....[3]....
        /*0050*/ 	.word	0x00004ac0


	//   ....[4]....
        /*0054*/ 	.word	0x00004ad0


	//   ....[5]....
        /*0058*/ 	.word	0x00004cc0


	//   ....[6]....
        /*005c*/ 	.word	0x00004ce0


	//   ....[7]....
        /*0060*/ 	.word	0x00004d40


	//   ....[8]....
        /*0064*/ 	.word	0x00004d60


	//----- nvinfo : EIATTR_COOP_GROUP_MASK_REGIDS
	.align		4
.L_39:
        /*0068*/ 	.byte	0x04, 0x29
        /*006a*/ 	.short	(.L_41 - .L_40)


	//   ....[0]....
.L_40:
        /*006c*/ 	.word	0xffffffff


	//   ....[1]....
        /*0070*/ 	.word	0xffffffff


	//   ....[2]....
        /*0074*/ 	.word	0xffffffff


	//   ....[3]....
        /*0078*/ 	.word	0xffffffff


	//   ....[4]....
        /*007c*/ 	.word	0xffffffff


	//   ....[5]....
        /*0080*/ 	.word	0xffffffff


	//   ....[6]....
        /*0084*/ 	.word	0xffffffff


	//   ....[7]....
        /*0088*/ 	.word	0xffffffff


	//   ....[8]....
        /*008c*/ 	.word	0xffffffff


	//   ....[9]....
        /*0090*/ 	.word	0xffffffff


	//   ....[10]....
        /*0094*/ 	.word	0xffffffff


	//   ....[11]....
        /*0098*/ 	.word	0xffffffff


	//   ....[12]....
        /*009c*/ 	.word	0xffffffff


	//   ....[13]....
        /*00a0*/ 	.word	0xffffffff


	//----- nvinfo : EIATTR_COOP_GROUP_INSTR_OFFSETS
	.align		4
.L_41:
        /*00a4*/ 	.byte	0x04, 0x28
        /*00a6*/ 	.short	(.L_43 - .L_42)


	//   ....[0]....
.L_42:
        /*00a8*/ 	.word	0x00000080


	//   ....[1]....
        /*00ac*/ 	.word	0x000004e0


	//   ....[2]....
        /*00b0*/ 	.word	0x00000660


	//   ....[3]....
        /*00b4*/ 	.word	0x000007a0


	//   ....[4]....
        /*00b8*/ 	.word	0x000008a0


	//   ....[5]....
        /*00bc*/ 	.word	0x00000a10


	//   ....[6]....
        /*00c0*/ 	.word	0x00000bb0


	//   ....[7]....
        /*00c4*/ 	.word	0x00000d60


	//   ....[8]....
        /*00c8*/ 	.word	0x000020c0


	//   ....[9]....
        /*00cc*/ 	.word	0x00002ed0


	//   ....[10]....
        /*00d0*/ 	.word	0x000030e0


	//   ....[11]....
        /*00d4*/ 	.word	0x00003110


	//   ....[12]....
        /*00d8*/ 	.word	0x00003d70


	//   ....[13]....
        /*00dc*/ 	.word	0x00003fa0


	//----- nvinfo : EIATTR_VRC_CTA_INIT_COUNT
	.align		4
.L_43:
        /*00e0*/ 	.byte	0x02, 0x4a
        /*00e2*/ 	.byte	0x80
	.zero		1


	//----- nvinfo : EIATTR_SYSCALL_OFFSETS
	.align		4
        /*00e4*/ 	.byte	0x04, 0x46
        /*00e6*/ 	.short	(.L_45 - .L_44)


	//   ....[0]....
.L_44:
        /*00e8*/ 	.word	0x000057f0


	//   ....[1]....
        /*00ec*/ 	.word	0x00005930


	//   ....[2]....
        /*00f0*/ 	.word	0x00006190


	//   ....[3]....
        /*00f4*/ 	.word	0x00006310


	//   ....[4]....
        /*00f8*/ 	.word	0x00006490


	//   ....[5]....
        /*00fc*/ 	.word	0x00006610


	//   ....[6]....
        /*0100*/ 	.word	0x00006790


	//----- nvinfo : EIATTR_MBARRIER_INSTR_OFFSETS
	.align		4
.L_45:
        /*0104*/ 	.byte	0x04, 0x39
        /*0106*/ 	.short	(.L_47 - .L_46)


	//   ....[0]....
.L_46:
        /*0108*/ 	.word	0x000005f0
        /*010c*/ 	.word	0x000000ff
        /*0110*/ 	.word	0x00000000
        /*0114*/ 	.short	0x0100
        /*0116*/ 	.byte	0x04
	.zero		1


	//   ....[1]....
        /*0118*/ 	.word	0x00000600
        /*011c*/ 	.word	0x000000ff
        /*0120*/ 	.word	0x00000018
        /*0124*/ 	.short	0x0100
        /*0126*/ 	.byte	0x04
	.zero		1


	//   ....[2]....
        /*0128*/ 	.word	0x00000610
        /*012c*/ 	.word	0x000000ff
        /*0130*/ 	.word	0x00000008
        /*0134*/ 	.short	0x0100
        /*0136*/ 	.byte	0x04
	.zero		1


	//   ....[3]....
        /*0138*/ 	.word	0x00000620
        /*013c*/ 	.word	0x000000ff
        /*0140*/ 	.word	0x00000020
        /*0144*/ 	.short	0x0100
        /*0146*/ 	.byte	0x04
	.zero		1


	//   ....[4]....
        /*0148*/ 	.word	0x00000630
        /*014c*/ 	.word	0x000000ff
        /*0150*/ 	.word	0x00000010
        /*0154*/ 	.short	0x0100
        /*0156*/ 	.byte	0x04
	.zero		1


	//   ....[5]....
        /*0158*/ 	.word	0x00000640
        /*015c*/ 	.word	0x000000ff
        /*0160*/ 	.word	0x00000028
        /*0164*/ 	.short	0x0100
        /*0166*/ 	.byte	0x04
	.zero		1


	//   ....[6]....
        /*0168*/ 	.word	0x00000770
        /*016c*/ 	.word	0x000000ff
        /*0170*/ 	.word	0x00000030
        /*0174*/ 	.short	0x0100
        /*0176*/ 	.byte	0x04
	.zero		1


	//   ....[7]....
        /*0178*/ 	.word	0x00000780
        /*017c*/ 	.word	0x000000ff
        /*0180*/ 	.word	0x00000038
        /*0184*/ 	.short	0x0100
        /*0186*/ 	.byte	0x04
	.zero		1


	//   ....[8]....
        /*0188*/ 	.word	0x00000870
        /*018c*/ 	.word	0x000000ff
        /*0190*/ 	.word	0x00000040
        /*0194*/ 	.short	0x0100
        /*0196*/ 	.byte	0x06
	.zero		1


	//   ....[9]....
        /*0198*/ 	.word	0x00000880
        /*019c*/ 	.word	0x000000ff
        /*01a0*/ 	.word	0x00000048
        /*01a4*/ 	.short	0x0100
        /*01a6*/ 	.byte	0x06
	.zero		1


	//   ....[10]....
        /*01a8*/ 	.word	0x000009c0
        /*01ac*/ 	.word	0x000000ff
        /*01b0*/ 	.word	0x00000050
        /*01b4*/ 	.short	0x0100
        /*01b6*/ 	.byte	0x06
	.zero		1


	//   ....[11]....
        /*01b8*/ 	.word	0x000009d0
        /*01bc*/ 	.word	0x000000ff
        /*01c0*/ 	.word	0x00000060
        /*01c4*/ 	.short	0x0100
        /*01c6*/ 	.byte	0x06
	.zero		1


	//   ....[12]....
        /*01c8*/ 	.word	0x000009e0
        /*01cc*/ 	.word	0x000000ff
        /*01d0*/ 	.word	0x00000058
        /*01d4*/ 	.short	0x0100
        /*01d6*/ 	.byte	0x06
	.zero		1


	//   ....[13]....
        /*01d8*/ 	.word	0x000009f0
        /*01dc*/ 	.word	0x000000ff
        /*01e0*/ 	.word	0x00000068
        /*01e4*/ 	.short	0x0100
        /*01e6*/ 	.byte	0x06
	.zero		1


	//   ....[14]....
        /*01e8*/ 	.word	0x00000b20
        /*01ec*/ 	.word	0x000000ff
        /*01f0*/ 	.word	0x00000070
        /*01f4*/ 	.short	0x0100
        /*01f6*/ 	.byte	0x04
	.zero		1


	//   ....[15]....
        /*01f8*/ 	.word	0x00000b30
        /*01fc*/ 	.word	0x000000ff
        /*0200*/ 	.word	0x00000090
        /*0204*/ 	.short	0x0100
        /*0206*/ 	.byte	0x04
	.zero		1


	//   ....[16]....
        /*0208*/ 	.word	0x00000b40
        /*020c*/ 	.word	0x000000ff
        /*0210*/ 	.word	0x00000078
        /*0214*/ 	.short	0x0100
        /*0216*/ 	.byte	0x04
	.zero		1


	//   ....[17]....
        /*0218*/ 	.word	0x00000b50
        /*021c*/ 	.word	0x000000ff
        /*0220*/ 	.word	0x00000098
        /*0224*/ 	.short	0x0100
        /*0226*/ 	.byte	0x04
	.zero		1


	//   ....[18]....
        /*0228*/ 	.word	0x00000b60
        /*022c*/ 	.word	0x000000ff
        /*0230*/ 	.word	0x00000080
        /*0234*/ 	.short	0x0100
        /*0236*/ 	.byte	0x04
	.zero		1


	//   ....[19]....
        /*0238*/ 	.word	0x00000b70
        /*023c*/ 	.word	0x000000ff
        /*0240*/ 	.word	0x000000a0
        /*0244*/ 	.short	0x0100
        /*0246*/ 	.byte	0x04
	.zero		1


	//   ....[20]....
        /*0248*/ 	.word	0x00000b80
        /*024c*/ 	.word	0x000000ff
        /*0250*/ 	.word	0x00000088
        /*0254*/ 	.short	0x0100
        /*0256*/ 	.byte	0x04
	.zero		1


	//   ....[21]....
        /*0258*/ 	.word	0x00000b90
        /*025c*/ 	.word	0x000000ff
        /*0260*/ 	.word	0x000000a8
        /*0264*/ 	.short	0x0100
        /*0266*/ 	.byte	0x04
	.zero		1


	//   ....[22]....
        /*0268*/ 	.word	0x00000c80
        /*026c*/ 	.word	0x000000ff
        /*0270*/ 	.word	0x000000b0
        /*0274*/ 	.short	0x0100
        /*0276*/ 	.byte	0x04
	.zero		1


	//   ....[23]....
        /*0278*/ 	.word	0x00000c90
        /*027c*/ 	.word	0x000000ff
        /*0280*/ 	.word	0x000000c0
        /*0284*/ 	.short	0x0100
        /*0286*/ 	.byte	0x04
	.zero		1


	//   ....[24]....
        /*0288*/ 	.word	0x00000ca0
        /*028c*/ 	.word	0x000000ff
        /*0290*/ 	.word	0x000000b8
        /*0294*/ 	.short	0x0100
        /*0296*/ 	.byte	0x04
	.zero		1


	//   ....[25]....
        /*0298*/ 	.word	0x00000cb0
        /*029c*/ 	.word	0x000000ff
        /*02a0*/ 	.word	0x000000c8
        /*02a4*/ 	.short	0x0100
        /*02a6*/ 	.byte	0x04
	.zero		1


	//   ....[26]....
        /*02a8*/ 	.word	0x000017c0
        /*02ac*/ 	.word	0x00000003
        /*02b0*/ 	.word	0x000000c0
        /*02b4*/ 	.short	0x010a
        /*02b6*/ 	.byte	0xff
	.zero		1


	//   ....[27]....
        /*02b8*/ 	.word	0x000017f0
        /*02bc*/ 	.word	0x00000003
        /*02c0*/ 	.word	0x000000b0
        /*02c4*/ 	.short	0x0101
        /*02c6*/ 	.byte	0xff
	.zero		1


	//   ....[28]....
        /*02c8*/ 	.word	0x000018c0
        /*02cc*/ 	.word	0x000000ff
        /*02d0*/ 	.word	0x00000018
        /*02d4*/ 	.short	0x010a
        /*02d6*/ 	.byte	0x05
	.zero		1


	//   ....[29]....
        /*02d8*/ 	.word	0x00001940
        /*02dc*/ 	.word	0x000000ff
        /*02e0*/ 	.word	0x00000018
        /*02e4*/ 	.short	0x010a
        /*02e6*/ 	.byte	0x21
	.zero		1


	//   ....[30]....
        /*02e8*/ 	.word	0x00001ad0
        /*02ec*/ 	.word	0x000000ff
        /*02f0*/ 	.word	0x00000018
        /*02f4*/ 	.short	0x010a
        /*02f6*/ 	.byte	0x05
	.zero		1


	//   ....[31]....
        /*02f8*/ 	.word	0x00001cc0
        /*02fc*/ 	.word	0x000000ff
        /*0300*/ 	.word	0x00000048
        /*0304*/ 	.short	0x0101
        /*0306*/ 	.byte	0x0d
	.zero		1


	//   ....[32]....
        /*0308*/ 	.word	0x00001ce0
        /*030c*/ 	.word	0x000000ff
        /*0310*/ 	.word	0x00000018
        /*0314*/ 	.short	0x010a
        /*0316*/ 	.byte	0x05
	.zero		1


	//   ....[33]....
        /*0318*/ 	.word	0x00001d60
        /*031c*/ 	.word	0x000000ff
        /*0320*/ 	.word	0x00000018
        /*0324*/ 	.short	0x010a
        /*0326*/ 	.byte	0x21
	.zero		1


	//   ....[34]....
        /*0328*/ 	.word	0x00001ef0
        /*032c*/ 	.word	0x000000ff
        /*0330*/ 	.word	0x00000018
        /*0334*/ 	.short	0x010a
        /*0336*/ 	.byte	0x05
	.zero		1


	//   ....[35]....
        /*0338*/ 	.word	0x000020f0
        /*033c*/ 	.word	0x00000003
        /*0340*/ 	.word	0x00000050
        /*0344*/ 	.short	0x010a
        /*0346*/ 	.byte	0xff
	.zero		1


	//   ....[36]....
        /*0348*/ 	.word	0x00002240
        /*034c*/ 	.word	0x00000000
        /*0350*/ 	.word	0x00000000
        /*0354*/ 	.short	0x0101
        /*0356*/ 	.byte	0xff
	.zero		1


	//   ....[37]....
        /*0358*/ 	.word	0x000027e0
        /*035c*/ 	.word	0x000000ff
        /*0360*/ 	.word	0x00000000
        /*0364*/ 	.short	0x010a
        /*0366*/ 	.byte	0x04
	.zero		1


	//   ....[38]....
        /*0368*/ 	.word	0x00002870
        /*036c*/ 	.word	0x000000ff
        /*0370*/ 	.word	0x00000000
        /*0374*/ 	.short	0x010a
        /*0376*/ 	.byte	0x05
	.zero		1


	//   ....[39]....
        /*0378*/ 	.word	0x00002910
        /*037c*/ 	.word	0x00000000
        /*0380*/ 	.word	0x00000000
        /*0384*/ 	.short	0x010a
        /*0386*/ 	.byte	0xff
	.zero		1


	//   ....[40]....
        /*0388*/ 	.word	0x00002a30
        /*038c*/ 	.word	0x00000002
        /*0390*/ 	.word	0x000000b0
        /*0394*/ 	.short	0x010a
        /*0396*/ 	.byte	0xff
	.zero		1


	//   ....[41]....
        /*0398*/ 	.word	0x00002a90
        /*039c*/ 	.word	0x00000004
        /*03a0*/ 	.word	0x00000000
        /*03a4*/ 	.short	0x0101
        /*03a6*/ 	.byte	0xff
	.zero		1


	//   ....[42]....
        /*03a8*/ 	.word	0x00002ab0
        /*03ac*/ 	.word	0x000000ff
        /*03b0*/ 	.word	0x00000060
        /*03b4*/ 	.short	0x010a
        /*03b6*/ 	.byte	0x04
	.zero		1


	//   ....[43]....
        /*03b8*/ 	.word	0x00002bd0
        /*03bc*/ 	.word	0x00000002
        /*03c0*/ 	.word	0x00000050
        /*03c4*/ 	.short	0x010a
        /*03c6*/ 	.byte	0xff
	.zero		1


	//   ....[44]....
        /*03c8*/ 	.word	0x00002ce0
        /*03cc*/ 	.word	0x00000002
        /*03d0*/ 	.word	0x00000000
        /*03d4*/ 	.short	0x0101
        /*03d6*/ 	.byte	0xff
	.zero		1


	//   ....[45]....
        /*03d8*/ 	.word	0x00002d70
        /*03dc*/ 	.word	0x000000ff
        /*03e0*/ 	.word	0x00000060
        /*03e4*/ 	.short	0x0106
        /*03e6*/ 	.byte	0x04
	.zero		1


	//   ....[46]....
        /*03e8*/ 	.word	0x00002d90
        /*03ec*/ 	.word	0x000000ff
        /*03f0*/ 	.word	0x00000060
        /*03f4*/ 	.short	0x010a
        /*03f6*/ 	.byte	0x04
	.zero		1


	//   ....[47]....
        /*03f8*/ 	.word	0x00002e20
        /*03fc*/ 	.word	0x000000ff
        /*0400*/ 	.word	0x00000060
        /*0404*/ 	.short	0x0106
        /*0406*/ 	.byte	0x07
	.zero		1


	//   ....[48]....
        /*0408*/ 	.word	0x00002e60
        /*040c*/ 	.word	0x00000000
        /*0410*/ 	.word	0x00000060
        /*0414*/ 	.short	0x010a
        /*0416*/ 	.byte	0xff
	.zero		1


	//   ....[49]....
        /*0418*/ 	.word	0x00003430
        /*041c*/ 	.word	0x00000000
        /*0420*/ 	.word	0x00000050
        /*0424*/ 	.short	0x010a
        /*0426*/ 	.byte	0xff
	.zero		1


	//   ....[50]....
        /*0428*/ 	.word	0x00003530
        /*042c*/ 	.word	0x00000003
        /*0430*/ 	.word	0x00000000
        /*0434*/ 	.short	0x0101
        /*0436*/ 	.byte	0xff
	.zero		1


	//   ....[51]....
        /*0438*/ 	.word	0x00003540
        /*043c*/ 	.word	0x000000ff
        /*0440*/ 	.word	0x00000000
        /*0444*/ 	.short	0x010a
        /*0446*/ 	.byte	0x05
	.zero		1


	//   ....[52]....
        /*0448*/ 	.word	0x000035c0
        /*044c*/ 	.word	0x000000ff
        /*0450*/ 	.word	0x00000090
        /*0454*/ 	.short	0x010a
        /*0456*/ 	.byte	0x2f
	.zero		1


	//   ....[53]....
        /*0458*/ 	.word	0x00003690
        /*045c*/ 	.word	0x000000ff
        /*0460*/ 	.word	0x00000000
        /*0464*/ 	.short	0x010a
        /*0466*/ 	.byte	0x07
	.zero		1


	//   ....[54]....
        /*0468*/ 	.word	0x000037d0
        /*046c*/ 	.word	0x000000ff
        /*0470*/ 	.word	0x00000000
        /*0474*/ 	.short	0x010a
        /*0476*/ 	.byte	0x06
	.zero		1


	//   ....[55]....
        /*0478*/ 	.word	0x00003ba0
        /*047c*/ 	.word	0x000000ff
        /*0480*/ 	.word	0x00000000
        /*0484*/ 	.short	0x010a
        /*0486*/ 	.byte	0x04
	.zero		1


	//   ....[56]....
        /*0488*/ 	.word	0x00003c30
        /*048c*/ 	.word	0x000000ff
        /*0490*/ 	.word	0x00000000
        /*0494*/ 	.short	0x010a
        /*0496*/ 	.byte	0x05
	.zero		1


	//   ....[57]....
        /*0498*/ 	.word	0x00003cc0
        /*049c*/ 	.word	0x000000ff
        /*04a0*/ 	.word	0x00000000
        /*04a4*/ 	.short	0x010a
        /*04a6*/ 	.byte	0x05
	.zero		1


	//   ....[58]....
        /*04a8*/ 	.word	0x00003d50
        /*04ac*/ 	.word	0x000000ff
        /*04b0*/ 	.word	0x00000000
        /*04b4*/ 	.short	0x010a
        /*04b6*/ 	.byte	0x04
	.zero		1


	//   ....[59]....
        /*04b8*/ 	.word	0x00004240
        /*04bc*/ 	.word	0x00000003
        /*04c0*/ 	.word	0x00000050
        /*04c4*/ 	.short	0x010a
        /*04c6*/ 	.byte	0xff
	.zero		1


	//   ....[60]....
        /*04c8*/ 	.word	0x000043b0
        /*04cc*/ 	.word	0x00000000
        /*04d0*/ 	.word	0x00000000
        /*04d4*/ 	.short	0x0101
        /*04d6*/ 	.byte	0xff
	.zero		1


	//   ....[61]....
        /*04d8*/ 	.word	0x00004870
        /*04dc*/ 	.word	0x000000ff
        /*04e0*/ 	.word	0x00000048
        /*04e4*/ 	.short	0x010a
        /*04e6*/ 	.byte	0x15
	.zero		1


	//   ....[62]....
        /*04e8*/ 	.word	0x00004a00
        /*04ec*/ 	.word	0x000000ff
        /*04f0*/ 	.word	0x00000038
        /*04f4*/ 	.short	0x010a
        /*04f6*/ 	.byte	0x15
	.zero		1


	//   ....[63]....
        /*04f8*/ 	.word	0x00004d80
        /*04fc*/ 	.word	0x000000ff
        /*0500*/ 	.word	0x00000030
        /*0504*/ 	.short	0x010b
        /*0506*/ 	.byte	0x15
	.zero		1


	//   ....[64]....
        /*0508*/ 	.word	0x00004d90
        /*050c*/ 	.word	0x000000ff
        /*0510*/ 	.word	0x00000000
        /*0514*/ 	.short	0x0101
        /*0516*/ 	.byte	0x34
	.zero		1


	//   ....[65]....
        /*0518*/ 	.word	0x00004dd0
        /*051c*/ 	.word	0x00000000
        /*0520*/ 	.word	0x00000038
        /*0524*/ 	.short	0x010a
        /*0526*/ 	.byte	0xff
	.zero		1


	//   ....[66]....
        /*0528*/ 	.word	0x000050b0
        /*052c*/ 	.word	0x00000008
        /*0530*/ 	.word	0x00000050
        /*0534*/ 	.short	0x010a
        /*0536*/ 	.byte	0xff
	.zero		1


	//   ....[67]....
        /*0538*/ 	.word	0x00005230
        /*053c*/ 	.word	0x00000000
        /*0540*/ 	.word	0x00000000
        /*0544*/ 	.short	0x0101
        /*0546*/ 	.byte	0xff
	.zero		1


	//   ....[68]....
        /*0548*/ 	.word	0x00005ce0
        /*054c*/ 	.word	0x000000ff
        /*0550*/ 	.word	0x00000030
        /*0554*/ 	.short	0x010a
        /*0556*/ 	.byte	0x2c
	.zero		1


	//   ....[69]....
        /*0558*/ 	.word	0x00005cf0
        /*055c*/ 	.word	0x00000010
        /*0560*/ 	.word	0x00000070
        /*0564*/ 	.short	0x010a
        /*0566*/ 	.byte	0xff
	.zero		1


	//   ....[70]....
        /*0568*/ 	.word	0x00005ea0
        /*056c*/ 	.word	0x000000ff
        /*0570*/ 	.word	0x00000030
        /*0574*/ 	.short	0x010a
        /*0576*/ 	.byte	0x2c
	.zero		1


	//   ....[71]....
        /*0578*/ 	.word	0x00005fb0
        /*057c*/ 	.word	0x000000ff
        /*0580*/ 	.word	0x00000000
        /*0584*/ 	.short	0x0101
        /*0586*/ 	.byte	0x04
	.zero		1


	//   ....[72]....
        /*0588*/ 	.word	0x00006070
        /*058c*/ 	.word	0x00000010
        /*0590*/ 	.word	0x00000070
        /*0594*/ 	.short	0x010a
        /*0596*/ 	.byte	0xff
	.zero		1


	//   ....[73]....
        /*0598*/ 	.word	0x00007d40
        /*059c*/ 	.word	0x000000ff
        /*05a0*/ 	.word	0x00000000
        /*05a4*/ 	.short	0x0101
        /*05a6*/ 	.byte	0x04
	.zero		1


	//   ....[74]....
        /*05a8*/ 	.word	0x00008150
        /*05ac*/ 	.word	0x00000003
        /*05b0*/ 	.word	0x000000c0
        /*05b4*/ 	.short	0x010a
        /*05b6*/ 	.byte	0xff
	.zero		1


	//   ....[75]....
        /*05b8*/ 	.word	0x000081b0
        /*05bc*/ 	.word	0x00000000
        /*05c0*/ 	.word	0x00000018
        /*05c4*/ 	.short	0x010a
        /*05c6*/ 	.byte	0xff
	.zero		1


	//   ....[76]....
        /*05c8*/ 	.word	0x00008210
        /*05cc*/ 	.word	0x00000000
        /*05d0*/ 	.word	0x00000018
        /*05d4*/ 	.short	0x010a
        /*05d6*/ 	.byte	0xff
	.zero		1


	//   ....[77]....
        /*05d8*/ 	.word	0x00008260
        /*05dc*/ 	.word	0x00000003
        /*05e0*/ 	.word	0x00000050
        /*05e4*/ 	.short	0x010a
        /*05e6*/ 	.byte	0xff
	.zero		1


	//   ....[78]....
        /*05e8*/ 	.word	0x000082c0
        /*05ec*/ 	.word	0x00000000
        /*05f0*/ 	.word	0x00000000
        /*05f4*/ 	.short	0x010a
        /*05f6*/ 	.byte	0xff
	.zero		1


	//   ....[79]....
        /*05f8*/ 	.word	0x00008320
        /*05fc*/ 	.word	0x00000000
        /*0600*/ 	.word	0x00000000
        /*0604*/ 	.short	0x010a
        /*0606*/ 	.byte	0xff
	.zero		1


	//   ....[80]....
        /*0608*/ 	.word	0x00008370
        /*060c*/ 	.word	0x00000002
        /*0610*/ 	.word	0x000000b0
        /*0614*/ 	.short	0x010a
        /*0616*/ 	.byte	0xff
	.zero		1


	//   ....[81]....
        /*0618*/ 	.word	0x000083d0
        /*061c*/ 	.word	0x00000002
        /*0620*/ 	.word	0x00000060
        /*0624*/ 	.short	0x010a
        /*0626*/ 	.byte	0xff
	.zero		1


	//   ....[82]....
        /*0628*/ 	.word	0x00008420
        /*062c*/ 	.word	0x00000002
        /*0630*/ 	.word	0x00000050
        /*0634*/ 	.short	0x010a
        /*0636*/ 	.byte	0xff
	.zero		1


	//   ....[83]....
        /*0638*/ 	.word	0x00008480
        /*063c*/ 	.word	0x00000000
        /*0640*/ 	.word	0x00000060
        /*0644*/ 	.short	0x010a
        /*0646*/ 	.byte	0xff
	.zero		1


	//   ....[84]....
        /*0648*/ 	.word	0x000084d0
        /*064c*/ 	.word	0x00000000
        /*0650*/ 	.word	0x00000050
        /*0654*/ 	.short	0x010a
        /*0656*/ 	.byte	0xff
	.zero		1


	//   ....[85]....
        /*0658*/ 	.word	0x00008530
        /*065c*/ 	.word	0x00000003
        /*0660*/ 	.word	0x00000090
        /*0664*/ 	.short	0x010a
        /*0666*/ 	.byte	0xff
	.zero		1


	//   ....[86]....
        /*0668*/ 	.word	0x00008590
        /*066c*/ 	.word	0x00000000
        /*0670*/ 	.word	0x00000000
        /*0674*/ 	.short	0x010a
        /*0676*/ 	.byte	0xff
	.zero		1


	//   ....[87]....
        /*0678*/ 	.word	0x000085f0
        /*067c*/ 	.word	0x00000000
        /*0680*/ 	.word	0x00000000
        /*0684*/ 	.short	0x010a
        /*0686*/ 	.byte	0xff
	.zero		1


	//   ....[88]....
        /*0688*/ 	.word	0x00008650
        /*068c*/ 	.word	0x00000000
        /*0690*/ 	.word	0x00000000
        /*0694*/ 	.short	0x010a
        /*0696*/ 	.byte	0xff
	.zero		1


	//   ....[89]....
        /*0698*/ 	.word	0x000086b0
        /*069c*/ 	.word	0x00000000
        /*06a0*/ 	.word	0x00000000
        /*06a4*/ 	.short	0x010a
        /*06a6*/ 	.byte	0xff
	.zero		1


	//   ....[90]....
        /*06a8*/ 	.word	0x00008710
        /*06ac*/ 	.word	0x00000000
        /*06b0*/ 	.word	0x00000000
        /*06b4*/ 	.short	0x010a
        /*06b6*/ 	.byte	0xff
	.zero		1


	//   ....[91]....
        /*06b8*/ 	.word	0x00008760
        /*06bc*/ 	.word	0x00000003
        /*06c0*/ 	.word	0x00000050
        /*06c4*/ 	.short	0x010a
        /*06c6*/ 	.byte	0xff
	.zero		1


	//   ....[92]....
        /*06c8*/ 	.word	0x000087c0
        /*06cc*/ 	.word	0x00000000
        /*06d0*/ 	.word	0x00000048
        /*06d4*/ 	.short	0x010a
        /*06d6*/ 	.byte	0xff
	.zero		1


	//   ....[93]....
        /*06d8*/ 	.word	0x00008820
        /*06dc*/ 	.word	0x00000003
        /*06e0*/ 	.word	0x00000038
        /*06e4*/ 	.short	0x010a
        /*06e6*/ 	.byte	0xff
	.zero		1


	//   ....[94]....
        /*06e8*/ 	.word	0x00008870
        /*06ec*/ 	.word	0x00000008
        /*06f0*/ 	.word	0x00000050
        /*06f4*/ 	.short	0x010a
        /*06f6*/ 	.byte	0xff
	.zero		1


	//   ....[95]....
        /*06f8*/ 	.word	0x000088d0
        /*06fc*/ 	.word	0x00000000
        /*0700*/ 	.word	0x00000030
        /*0704*/ 	.short	0x010a
        /*0706*/ 	.byte	0xff
	.zero		1


	//   ....[96]....
        /*0708*/ 	.word	0x00008920
        /*070c*/ 	.word	0x00000010
        /*0710*/ 	.word	0x00000070
        /*0714*/ 	.short	0x010a
        /*0716*/ 	.byte	0xff
	.zero		1


	//----- nvinfo : EIATTR_NUM_MBARRIERS
	.align		4
.L_47:
        /*0718*/ 	.byte	0x03, 0x38
        /*071a*/ 	.short	0x001a


	//----- nvinfo : EIATTR_EXIT_INSTR_OFFSETS
	.align		4
        /*071c*/ 	.byte	0x04, 0x1c
        /*071e*/ 	.short	(.L_49 - .L_48)


	//   ....[0]....
.L_48:
        /*0720*/ 	.word	0x00002940


	//   ....[1]....
        /*0724*/ 	.word	0x00002e30


	//   ....[2]....
        /*0728*/ 	.word	0x00002e90


	//   ....[3]....
        /*072c*/ 	.word	0x00003fb0


	//   ....[4]....
        /*0730*/ 	.word	0x00004e00


	//   ....[5]....
        /*0734*/ 	.word	0x00004e40


	//   ....[6]....
        /*0738*/ 	.word	0x00008140


	//----- nvinfo : EIATTR_MAX_THREADS
	.align		4
.L_49:
        /*073c*/ 	.byte	0x04, 0x05
        /*073e*/ 	.short	(.L_51 - .L_50)
.L_50:
        /*0740*/ 	.word	0x00000100
        /*0744*/ 	.word	0x00000001
        /*0748*/ 	.word	0x00000001


	//----- nvinfo : EIATTR_CRS_STACK_SIZE
	.align		4
.L_51:
        /*074c*/ 	.byte	0x04, 0x1e
        /*074e*/ 	.short	(.L_53 - .L_52)
.L_52:
        /*0750*/ 	.word	0x00000000


	//----- nvinfo : EIATTR_CBANK_PARAM_SIZE
	.align		4
.L_53:
        /*0754*/ 	.byte	0x03, 0x19
        /*0756*/ 	.short	0x0800


	//----- nvinfo : EIATTR_PARAM_CBANK
	.align		4
        /*0758*/ 	.byte	0x04, 0x0a
        /*075a*/ 	.short	(.L_55 - .L_54)
	.align		4
.L_54:
        /*075c*/ 	.word	index@(.nv.constant0._ZN7cutlass13device_kernelINS_4gemm6kernel13GemmUniversalIN4cute5tupleIJiiiiEEENS1_10collective13CollectiveMmaINS1_35MainloopSm100TmaUmmaWarpSpecializedILi3ELi2ELi4ENS5_IJNS4_1CILi2EEENSA_ILi1EEESC_EEEEENS5_IJNSA_ILi64EEENSA_ILi160EEENSA_ILi256EEEEEEaNS5_IJlSC_lEEEaSJ_NS4_8TiledMMAINS4_8MMA_AtomIJNS4_15SM100_MMA_S8_SSIaaiLi64ELi160ELNS4_4UMMA5MajorE0ELSO_0ELNSN_8SaturateE0EEEEEENS4_6LayoutINS5_IJSC_SC_SC_EEENS5_IJNSA_ILi0EEESU_SU_EEEEENS5_IJNS4_10UnderscoreESX_SX_EEEEENS4_13SM90_TMA_LOADENS4_14ComposedLayoutINS4_7SwizzleILi3ELi4ELi3EEENS4_18smem_ptr_flag_bitsILi8EEENSS_INS5_IJNSA_ILi8EEENSA_ILi128EEEEEENS5_IJS17_SC_EEEEEEEvNS4_8identityENS4_23SM90_TMA_LOAD_MULTICASTES1B_vS1C_EENS_8epilogue10collective18CollectiveEpilogueINS1F_23Sm100TmaWarpSpecializedILi1ELi1ELi80ELb0ELb0EEEJSI_NS5_IJNSS_ISF_SC_EENSS_ISG_SC_EEEEEaSJ_aSJ_NS1F_6fusion15FusionCallbacksIS1J_NS1N_17LinearCombinationIaiaiLNS_15FloatRoundStyleE2EEESI_S1M_JEEENS4_5SM1004TMEM4LOAD26SM100_TMEM_LOAD_16dp32b16xES10_NS11_INS12_ILi1ELi4ELi3EEES15_NSS_INS5_IJS16_NSA_ILi32EEEEEENS5_IJS1Y_SC_EEEEEEENS4_39AutoVectorizingCopyWithAssumedAlignmentILi128EEENS4_14SM90_TMA_STOREES22_S24_S24_EEEvvEEEEvNT_6ParamsE)
        /*0760*/ 	.short	0x0380
        /*0762*/ 	.short	0x0800


	//----- nvinfo : EIATTR_SW_WAR
	.align		4
.L_55:
        /*0764*/ 	.byte	0x04, 0x36
        /*0766*/ 	.short	(.L_57 - .L_56)
.L_56:
        /*0768*/ 	.word	0x00000008
.L_57:


//--------------------- .nv.callgraph             --------------------------
	.section	.nv.callgraph,"",@"SHT_CUDA_CALLGRAPH"
	.align	4
	.sectionentsize	8
	.align		4
        /*0000*/ 	.word	0x00000000
	.align		4
        /*0004*/ 	.word	0xffffffff
	.align		4
        /*0008*/ 	.word	index@(_ZN7cutlass13device_kernelINS_4gemm6kernel13GemmUniversalIN4cute5tupleIJiiiiEEENS1_10collective13CollectiveMmaINS1_35MainloopSm100TmaUmmaWarpSpecializedILi3ELi2ELi4ENS5_IJNS4_1CILi2EEENSA_ILi1EEESC_EEEEENS5_IJNSA_ILi64EEENSA_ILi160EEENSA_ILi256EEEEEEaNS5_IJlSC_lEEEaSJ_NS4_8TiledMMAINS4_8MMA_AtomIJNS4_15SM100_MMA_S8_SSIaaiLi64ELi160ELNS4_4UMMA5MajorE0ELSO_0ELNSN_8SaturateE0EEEEEENS4_6LayoutINS5_IJSC_SC_SC_EEENS5_IJNSA_ILi0EEESU_SU_EEEEENS5_IJNS4_10UnderscoreESX_SX_EEEEENS4_13SM90_TMA_LOADENS4_14ComposedLayoutINS4_7SwizzleILi3ELi4ELi3EEENS4_18smem_ptr_flag_bitsILi8EEENSS_INS5_IJNSA_ILi8EEENSA_ILi128EEEEEENS5_IJS17_SC_EEEEEEEvNS4_8identityENS4_23SM90_TMA_LOAD_MULTICASTES1B_vS1C_EENS_8epilogue10collective18CollectiveEpilogueINS1F_23Sm100TmaWarpSpecializedILi1ELi1ELi80ELb0ELb0EEEJSI_NS5_IJNSS_ISF_SC_EENSS_ISG_SC_EEEEEaSJ_aSJ_NS1F_6fusion15FusionCallbacksIS1J_NS1N_17LinearCombinationIaiaiLNS_15FloatRoundStyleE2EEESI_S1M_JEEENS4_5SM1004TMEM4LOAD26SM100_TMEM_LOAD_16dp32b16xES10_NS11_INS12_ILi1ELi4ELi3EEES15_NSS_INS5_IJS16_NSA_ILi32EEEEEENS5_IJS1Y_SC_EEEEEEENS4_39AutoVectorizingCopyWithAssumedAlignmentILi128EEENS4_14SM90_TMA_STOREES22_S24_S24_EEEvvEEEEvNT_6ParamsE)
	.align		4
        /*000c*/ 	.word	index@(__assertfail)
	.align		4
        /*0010*/ 	.word	0x00000000
	.align		4
        /*0014*/ 	.word	0xfffffffe
	.align		4
        /*0018*/ 	.word	0x00000000
	.align		4
        /*001c*/ 	.word	0xfffffffd
	.align		4
        /*0020*/ 	.word	0x00000000
	.align		4
        /*0024*/ 	.word	0xfffffffc


//--------------------- .nv.constant4             --------------------------
	.section	.nv.constant4,"a",@progbits
	.align	8
	.align		8
.nv.constant4:
        /*0000*/ 	.dword	__assertfail
	.align		8
        /*0008*/ 	.dword	__unnamed_1
	.align		8
        /*0010*/ 	.dword	__unnamed_2
	.align		8
        /*0018*/ 	.dword	_ZN40_INTERNAL_165851fc_4_k_cu_96c491e8_295154cuda3std3__45__cpo5beginE
	.align		8
        /*0020*/ 	.dword	_ZN40_INTERNAL_165851fc_4_k_cu_96c491e8_295154cuda3std3__45__cpo3endE
	.align		8
        /*0028*/ 	.dword	_ZN40_INTERNAL_165851fc_4_k_cu_96c491e8_295154cuda3std3__45__cpo6cbeginE
	.align		8
        /*0030*/ 	.dword	_ZN40_INTERNAL_165851fc_4_k_cu_96c491e8_295154cuda3std3__45__cpo4cendE
	.align		8
        /*0038*/ 	.dword	_ZN40_INTERNAL_165851fc_4_k_cu_96c491e8_295154cuda3std3__442_GLOBAL__N__165851fc_4_k_cu_96c491e8_295156ignoreE
	.align		8
        /*0040*/ 	.dword	_ZN40_INTERNAL_165851fc_4_k_cu_96c491e8_295154cuda3std3__419piecewise_constructE
	.align		8
        /*0048*/ 	.dword	_ZN40_INTERNAL_165851fc_4_k_cu_96c491e8_295154cuda3std3__48in_placeE
	.align		8
        /*0050*/ 	.dword	_ZN40_INTERNAL_165851fc_4_k_cu_96c491e8_295154cuda3std6ranges3__45__cpo4swapE
	.align		8
        /*0058*/ 	.dword	_ZN40_INTERNAL_165851fc_4_k_cu_96c491e8_295154cuda3std6ranges3__45__cpo9iter_moveE
	.align		8
        /*0060*/ 	.dword	_ZN40_INTERNAL_165851fc_4_k_cu_96c491e8_295154cute7productE
	.align		8
        /*0068*/ 	.dword	_ZN40_INTERNAL_165851fc_4_k_cu_96c491e8_295154cute1_E
	.align		8
        /*0070*/ 	.dword	$str$25
	.align		8
        /*0078*/ 	.dword	$str$26
	.align		8
        /*0080*/ 	.dword	$str$27
	.align		8
        /*0088*/ 	.dword	$str$28


//--------------------- .text._ZN7cutlass13device_kernelINS_4gemm6kernel13GemmUniversalIN4cute5tupleIJiiiiEEENS1_10collective13CollectiveMmaINS1_35MainloopSm100TmaUmmaWarpSpecializedILi3ELi2ELi4ENS5_IJNS4_1CILi2EEENSA_ILi1EEESC_EEEEENS5_IJNSA_ILi64EEENSA_ILi160EEENSA_ILi256EEEEEEaNS5_IJlSC_lEEEaSJ_NS4_8TiledMMAINS4_8MMA_AtomIJNS4_15SM100_MMA_S8_SSIaaiLi64ELi160ELNS4_4UMMA5MajorE0ELSO_0ELNSN_8SaturateE0EEEEEENS4_6LayoutINS5_IJSC_SC_SC_EEENS5_IJNSA_ILi0EEESU_SU_EEEEENS5_IJNS4_10UnderscoreESX_SX_EEEEENS4_13SM90_TMA_LOADENS4_14ComposedLayoutINS4_7SwizzleILi3ELi4ELi3EEENS4_18smem_ptr_flag_bitsILi8EEENSS_INS5_IJNSA_ILi8EEENSA_ILi128EEEEEENS5_IJS17_SC_EEEEEEEvNS4_8identityENS4_23SM90_TMA_LOAD_MULTICASTES1B_vS1C_EENS_8epilogue10collective18CollectiveEpilogueINS1F_23Sm100TmaWarpSpecializedILi1ELi1ELi80ELb0ELb0EEEJSI_NS5_IJNSS_ISF_SC_EENSS_ISG_SC_EEEEEaSJ_aSJ_NS1F_6fusion15FusionCallbacksIS1J_NS1N_17LinearCombinationIaiaiLNS_15FloatRoundStyleE2EEESI_S1M_JEEENS4_5SM1004TMEM4LOAD26SM100_TMEM_LOAD_16dp32b16xES10_NS11_INS12_ILi1ELi4ELi3EEES15_NSS_INS5_IJS16_NSA_ILi32EEEEEENS5_IJS1Y_SC_EEEEEEENS4_39AutoVectorizingCopyWithAssumedAlignmentILi128EEENS4_14SM90_TMA_STOREES22_S24_S24_EEEvvEEEEvNT_6ParamsE --------------------------
	.section	.text._ZN7cutlass13device_kernelINS_4gemm6kernel13GemmUniversalIN4cute5tupleIJiiiiEEENS1_10collective13CollectiveMmaINS1_35MainloopSm100TmaUmmaWarpSpecializedILi3ELi2ELi4ENS5_IJNS4_1CILi2EEENSA_ILi1EEESC_EEEEENS5_IJNSA_ILi64EEENSA_ILi160EEENSA_ILi256EEEEEEaNS5_IJlSC_lEEEaSJ_NS4_8TiledMMAINS4_8MMA_AtomIJNS4_15SM100_MMA_S8_SSIaaiLi64ELi160ELNS4_4UMMA5MajorE0ELSO_0ELNSN_8SaturateE0EEEEEENS4_6LayoutINS5_IJSC_SC_SC_EEENS5_IJNSA_ILi0EEESU_SU_EEEEENS5_IJNS4_10UnderscoreESX_SX_EEEEENS4_13SM90_TMA_LOADENS4_14ComposedLayoutINS4_7SwizzleILi3ELi4ELi3EEENS4_18smem_ptr_flag_bitsILi8EEENSS_INS5_IJNSA_ILi8EEENSA_ILi128EEEEEENS5_IJS17_SC_EEEEEEEvNS4_8identityENS4_23SM90_TMA_LOAD_MULTICASTES1B_vS1C_EENS_8epilogue10collective18CollectiveEpilogueINS1F_23Sm100TmaWarpSpecializedILi1ELi1ELi80ELb0ELb0EEEJSI_NS5_IJNSS_ISF_SC_EENSS_ISG_SC_EEEEEaSJ_aSJ_NS1F_6fusion15FusionCallbacksIS1J_NS1N_17LinearCombinationIaiaiLNS_15FloatRoundStyleE2EEESI_S1M_JEEENS4_5SM1004TMEM4LOAD26SM100_TMEM_LOAD_16dp32b16xES10_NS11_INS12_ILi1ELi4ELi3EEES15_NSS_INS5_IJS16_NSA_ILi32EEEEEENS5_IJS1Y_SC_EEEEEEENS4_39AutoVectorizingCopyWithAssumedAlignmentILi128EEENS4_14SM90_TMA_STOREES22_S24_S24_EEEvvEEEEvNT_6ParamsE,"ax",@progbits
	.align	128
.text._ZN7cutlass13device_kernelINS_4gemm6kernel13GemmUniversalIN4cute5tupleIJiiiiEEENS1_10collective13CollectiveMmaINS1_35MainloopSm100TmaUmmaWarpSpecializedILi3ELi2ELi4ENS5_IJNS4_1CILi2EEENSA_ILi1EEESC_EEEEENS5_IJNSA_ILi64EEENSA_ILi160EEENSA_ILi256EEEEEEaNS5_IJlSC_lEEEaSJ_NS4_8TiledMMAINS4_8MMA_AtomIJNS4_15SM100_MMA_S8_SSIaaiLi64ELi160ELNS4_4UMMA5MajorE0ELSO_0ELNSN_8SaturateE0EEEEEENS4_6LayoutINS5_IJSC_SC_SC_EEENS5_IJNSA_ILi0EEESU_SU_EEEEENS5_IJNS4_10UnderscoreESX_SX_EEEEENS4_13SM90_TMA_LOADENS4_14ComposedLayoutINS4_7SwizzleILi3ELi4ELi3EEENS4_18smem_ptr_flag_bitsILi8EEENSS_INS5_IJNSA_ILi8EEENSA_ILi128EEEEEENS5_IJS17_SC_EEEEEEEvNS4_8identityENS4_23SM90_TMA_LOAD_MULTICASTES1B_vS1C_EENS_8epilogue10collective18CollectiveEpilogueINS1F_23Sm100TmaWarpSpecializedILi1ELi1ELi80ELb0ELb0EEEJSI_NS5_IJNSS_ISF_SC_EENSS_ISG_SC_EEEEEaSJ_aSJ_NS1F_6fusion15FusionCallbacksIS1J_NS1N_17LinearCombinationIaiaiLNS_15FloatRoundStyleE2EEESI_S1M_JEEENS4_5SM1004TMEM4LOAD26SM100_TMEM_LOAD_16dp32b16xES10_NS11_INS12_ILi1ELi4ELi3EEES15_NSS_INS5_IJS16_NSA_ILi32EEEEEENS5_IJS1Y_SC_EEEEEEENS4_39AutoVectorizingCopyWithAssumedAlignmentILi128EEENS4_14SM90_TMA_STOREES22_S24_S24_EEEvvEEEEvNT_6ParamsE:
        .type           _ZN7cutlass13device_kernelINS_4gemm6kernel13GemmUniversalIN4cute5tupleIJiiiiEEENS1_10collective13CollectiveMmaINS1_35MainloopSm100TmaUmmaWarpSpecializedILi3ELi2ELi4ENS5_IJNS4_1CILi2EEENSA_ILi1EEESC_EEEEENS5_IJNSA_ILi64EEENSA_ILi160EEENSA_ILi256EEEEEEaNS5_IJlSC_lEEEaSJ_NS4_8TiledMMAINS4_8MMA_AtomIJNS4_15SM100_MMA_S8_SSIaaiLi64ELi160ELNS4_4UMMA5MajorE0ELSO_0ELNSN_8SaturateE0EEEEEENS4_6LayoutINS5_IJSC_SC_SC_EEENS5_IJNSA_ILi0EEESU_SU_EEEEENS5_IJNS4_10UnderscoreESX_SX_EEEEENS4_13SM90_TMA_LOADENS4_14ComposedLayoutINS4_7SwizzleILi3ELi4ELi3EEENS4_18smem_ptr_flag_bitsILi8EEENSS_INS5_IJNSA_ILi8EEENSA_ILi128EEEEEENS5_IJS17_SC_EEEEEEEvNS4_8identityENS4_23SM90_TMA_LOAD_MULTICASTES1B_vS1C_EENS_8epilogue10collective18CollectiveEpilogueINS1F_23Sm100TmaWarpSpecializedILi1ELi1ELi80ELb0ELb0EEEJSI_NS5_IJNSS_ISF_SC_EENSS_ISG_SC_EEEEEaSJ_aSJ_NS1F_6fusion15FusionCallbacksIS1J_NS1N_17LinearCombinationIaiaiLNS_15FloatRoundStyleE2EEESI_S1M_JEEENS4_5SM1004TMEM4LOAD26SM100_TMEM_LOAD_16dp32b16xES10_NS11_INS12_ILi1ELi4ELi3EEES15_NSS_INS5_IJS16_NSA_ILi32EEEEEENS5_IJS1Y_SC_EEEEEEENS4_39AutoVectorizingCopyWithAssumedAlignmentILi128EEENS4_14SM90_TMA_STOREES22_S24_S24_EEEvvEEEEvNT_6ParamsE,@function
        .size           _ZN7cutlass13device_kernelINS_4gemm6kernel13GemmUniversalIN4cute5tupleIJiiiiEEENS1_10collective13CollectiveMmaINS1_35MainloopSm100TmaUmmaWarpSpecializedILi3ELi2ELi4ENS5_IJNS4_1CILi2EEENSA_ILi1EEESC_EEEEENS5_IJNSA_ILi64EEENSA_ILi160EEENSA_ILi256EEEEEEaNS5_IJlSC_lEEEaSJ_NS4_8TiledMMAINS4_8MMA_AtomIJNS4_15SM100_MMA_S8_SSIaaiLi64ELi160ELNS4_4UMMA5MajorE0ELSO_0ELNSN_8SaturateE0EEEEEENS4_6LayoutINS5_IJSC_SC_SC_EEENS5_IJNSA_ILi0EEESU_SU_EEEEENS5_IJNS4_10UnderscoreESX_SX_EEEEENS4_13SM90_TMA_LOADENS4_14ComposedLayoutINS4_7SwizzleILi3ELi4ELi3EEENS4_18smem_ptr_flag_bitsILi8EEENSS_INS5_IJNSA_ILi8EEENSA_ILi128EEEEEENS5_IJS17_SC_EEEEEEEvNS4_8identityENS4_23SM90_TMA_LOAD_MULTICASTES1B_vS1C_EENS_8epilogue10collective18CollectiveEpilogueINS1F_23Sm100TmaWarpSpecializedILi1ELi1ELi80ELb0ELb0EEEJSI_NS5_IJNSS_ISF_SC_EENSS_ISG_SC_EEEEEaSJ_aSJ_NS1F_6fusion15FusionCallbacksIS1J_NS1N_17LinearCombinationIaiaiLNS_15FloatRoundStyleE2EEESI_S1M_JEEENS4_5SM1004TMEM4LOAD26SM100_TMEM_LOAD_16dp32b16xES10_NS11_INS12_ILi1ELi4ELi3EEES15_NSS_INS5_IJS16_NSA_ILi32EEEEEENS5_IJS1Y_SC_EEEEEEENS4_39AutoVectorizingCopyWithAssumedAlignmentILi128EEENS4_14SM90_TMA_STOREES22_S24_S24_EEEvvEEEEvNT_6ParamsE,(.L_x_136 - _ZN7cutlass13device_kernelINS_4gemm6kernel13GemmUniversalIN4cute5tupleIJiiiiEEENS1_10collective13CollectiveMmaINS1_35MainloopSm100TmaUmmaWarpSpecializedILi3ELi2ELi4ENS5_IJNS4_1CILi2EEENSA_ILi1EEESC_EEEEENS5_IJNSA_ILi64EEENSA_ILi160EEENSA_ILi256EEEEEEaNS5_IJlSC_lEEEaSJ_NS4_8TiledMMAINS4_8MMA_AtomIJNS4_15SM100_MMA_S8_SSIaaiLi64ELi160ELNS4_4UMMA5MajorE0ELSO_0ELNSN_8SaturateE0EEEEEENS4_6LayoutINS5_IJSC_SC_SC_EEENS5_IJNSA_ILi0EEESU_SU_EEEEENS5_IJNS4_10UnderscoreESX_SX_EEEEENS4_13SM90_TMA_LOADENS4_14ComposedLayoutINS4_7SwizzleILi3ELi4ELi3EEENS4_18smem_ptr_flag_bitsILi8EEENSS_INS5_IJNSA_ILi8EEENSA_ILi128EEEEEENS5_IJS17_SC_EEEEEEEvNS4_8identityENS4_23SM90_TMA_LOAD_MULTICASTES1B_vS1C_EENS_8epilogue10collective18CollectiveEpilogueINS1F_23Sm100TmaWarpSpecializedILi1ELi1ELi80ELb0ELb0EEEJSI_NS5_IJNSS_ISF_SC_EENSS_ISG_SC_EEEEEaSJ_aSJ_NS1F_6fusion15FusionCallbacksIS1J_NS1N_17LinearCombinationIaiaiLNS_15FloatRoundStyleE2EEESI_S1M_JEEENS4_5SM1004TMEM4LOAD26SM100_TMEM_LOAD_16dp32b16xES10_NS11_INS12_ILi1ELi4ELi3EEES15_NSS_INS5_IJS16_NSA_ILi32EEEEEENS5_IJS1Y_SC_EEEEEEENS4_39AutoVectorizingCopyWithAssumedAlignmentILi128EEENS4_14SM90_TMA_STOREES22_S24_S24_EEEvvEEEEvNT_6ParamsE)
        .other          _ZN7cutlass13device_kernelINS_4gemm6kernel13GemmUniversalIN4cute5tupleIJiiiiEEENS1_10collective13CollectiveMmaINS1_35MainloopSm100TmaUmmaWarpSpecializedILi3ELi2ELi4ENS5_IJNS4_1CILi2EEENSA_ILi1EEESC_EEEEENS5_IJNSA_ILi64EEENSA_ILi160EEENSA_ILi256EEEEEEaNS5_IJlSC_lEEEaSJ_NS4_8TiledMMAINS4_8MMA_AtomIJNS4_15SM100_MMA_S8_SSIaaiLi64ELi160ELNS4_4UMMA5MajorE0ELSO_0ELNSN_8SaturateE0EEEEEENS4_6LayoutINS5_IJSC_SC_SC_EEENS5_IJNSA_ILi0EEESU_SU_EEEEENS5_IJNS4_10UnderscoreESX_SX_EEEEENS4_13SM90_TMA_LOADENS4_14ComposedLayoutINS4_7SwizzleILi3ELi4ELi3EEENS4_18smem_ptr_flag_bitsILi8EEENSS_INS5_IJNSA_ILi8EEENSA_ILi128EEEEEENS5_IJS17_SC_EEEEEEEvNS4_8identityENS4_23SM90_TMA_LOAD_MULTICASTES1B_vS1C_EENS_8epilogue10collective18CollectiveEpilogueINS1F_23Sm100TmaWarpSpecializedILi1ELi1ELi80ELb0ELb0EEEJSI_NS5_IJNSS_ISF_SC_EENSS_ISG_SC_EEEEEaSJ_aSJ_NS1F_6fusion15FusionCallbacksIS1J_NS1N_17LinearCombinationIaiaiLNS_15FloatRoundStyleE2EEESI_S1M_JEEENS4_5SM1004TMEM4LOAD26SM100_TMEM_LOAD_16dp32b16xES10_NS11_INS12_ILi1ELi4ELi3EEES15_NSS_INS5_IJS16_NSA_ILi32EEEEEENS5_IJS1Y_SC_EEEEEEENS4_39AutoVectorizingCopyWithAssumedAlignmentILi128EEENS4_14SM90_TMA_STOREES22_S24_S24_EEEvvEEEEvNT_6ParamsE,@"STO_CUDA_ENTRY STV_DEFAULT"
_ZN7cutlass13device_kernelINS_4gemm6kernel13GemmUniversalIN4cute5tupleIJiiiiEEENS1_10collective13CollectiveMmaINS1_35MainloopSm100TmaUmmaWarpSpecializedILi3ELi2ELi4ENS5_IJNS4_1CILi2EEENSA_ILi1EEESC_EEEEENS5_IJNSA_ILi64EEENSA_ILi160EEENSA_ILi256EEEEEEaNS5_IJlSC_lEEEaSJ_NS4_8TiledMMAINS4_8MMA_AtomIJNS4_15SM100_MMA_S8_SSIaaiLi64ELi160ELNS4_4UMMA5MajorE0ELSO_0ELNSN_8SaturateE0EEEEEENS4_6LayoutINS5_IJSC_SC_SC_EEENS5_IJNSA_ILi0EEESU_SU_EEEEENS5_IJNS4_10UnderscoreESX_SX_EEEEENS4_13SM90_TMA_LOADENS4_14ComposedLayoutINS4_7SwizzleILi3ELi4ELi3EEENS4_18smem_ptr_flag_bitsILi8EEENSS_INS5_IJNSA_ILi8EEENSA_ILi128EEEEEENS5_IJS17_SC_EEEEEEEvNS4_8identityENS4_23SM90_TMA_LOAD_MULTICASTES1B_vS1C_EENS_8epilogue10collective18CollectiveEpilogueINS1F_23Sm100TmaWarpSpecializedILi1ELi1ELi80ELb0ELb0EEEJSI_NS5_IJNSS_ISF_SC_EENSS_ISG_SC_EEEEEaSJ_aSJ_NS1F_6fusion15FusionCallbacksIS1J_NS1N_17LinearCombinationIaiaiLNS_15FloatRoundStyleE2EEESI_S1M_JEEENS4_5SM1004TMEM4LOAD26SM100_TMEM_LOAD_16dp32b16xES10_NS11_INS12_ILi1ELi4ELi3EEES15_NSS_INS5_IJS16_NSA_ILi32EEEEEENS5_IJS1Y_SC_EEEEEEENS4_39AutoVectorizingCopyWithAssumedAlignmentILi128EEENS4_14SM90_TMA_STOREES22_S24_S24_EEEvvEEEEvNT_6ParamsE:
[----:B------:R-:W1:Y:S01]  /*0000*/  LDC R1, c[0x0][0x37c] ;  /* 0x0000df00ff017b82 */ /* 0x000e620000000800 */
[----:B------:R-:W2:Y:S01]  /*0010*/  S2R R186, SR_TID.X ;  /* 0x0000000000ba7919 */ /* 0x000ea20000002100 */
[----:B------:R-:W3:Y:S01]  /*0020*/  LDCU.64 UR8, c[0x0][0x890] ;  /* 0x00011200ff0877ac */ /* 0x000ee20008000a00 */
[----:B------:R-:W-:Y:S02]  /*0030*/  PRMT R196, RZ, 0x7610, R196 ;  /* 0x00007610ffc47816 */ /* 0x000fe400000000c4 */
[----:B------:R-:W-:Y:S01]  /*0040*/  ELECT P3, URZ, PT ;  /* 0x0000000000ff782f */ /* 0x000fe20003860000 */
[----:B---3--:R-:W-:-:S04]  /*0050*/  UISETP.NE.U32.AND UP0, UPT, UR8, URZ, UPT ;  /* 0x000000ff0800728c */ /* 0x008fc8000bf05070 */
[----:B------:R-:W-:Y:S01]  /*0060*/  UISETP.NE.AND.EX UP0, UPT, UR9, URZ, UPT, UP0 ;  /* 0x000000ff0900728c */ /* 0x000fe2000bf05300 */
[----:B--2---:R-:W-:-:S05]  /*0070*/  SHF.R.U32.HI R197, RZ, 0x5, R186 ;  /* 0x00000005ffc57819 */ /* 0x004fca00000116ba */
[----:B------:R-:W2:Y:S02]  /*0080*/  SHFL.IDX PT, R0, R197, RZ, 0x1f ;  /* 0x00001fffc5007589 */ /* 0x000ea400000e0000 */
[----:B--2---:R-:W-:Y:S01]  /*0090*/  R2UR UR20, R0 ;  /* 0x00000000001472ca */ /* 0x004fe200000e0000 */
[----:B-1----:R-:W-:-:S14]  /*00a0*/  BRA.U UP0, `(.L_x_0) ;  /* 0x0000000100307547 */ /* 0x002fdc000b800000 */
[----:B------:R-:W1:Y:S02]  /*00b0*/  LDCU.64 UR4, c[0x0][0x888] ;  /* 0x00011100ff0477ac */ /* 0x000e640008000a00 */
[----:B-1----:R-:W-:-:S04]  /*00c0*/  UISETP.NE.U32.AND UP0, UPT, UR4, URZ, UPT ;  /* 0x000000ff0400728c */ /* 0x002fc8000bf05070 */
[----:B------:R-:W-:-:S09]  /*00d0*/  UISETP.NE.AND.EX UP0, UPT, UR5, URZ, UPT, UP0 ;  /* 0x000000ff0500728c */ /* 0x000fd2000bf05300 */
[----:B------:R-:W-:Y:S05]  /*00e0*/  BRA.U !UP0, `(.L_x_1) ;  /* 0x0000000108147547 */ /* 0x000fea000b800000 */
[----:B------:R-:W1:Y:S01]  /*00f0*/  LDC.64 R94, c[0x0][0x888] ;  /* 0x00022200ff5e7b82 */ /* 0x000e620000000a00 */
[----:B------:R-:W1:Y:S02]  /*0100*/  LDCU.64 UR4, c[0x0][0x358] ;  /* 0x00006b00ff0477ac */ /* 0x000e640008000a00 */
[----:B-1----:R1:W5:Y:S01]  /*0110*/  LDG.E R94, desc[UR4][R94.64] ;  /* 0x000000045e5e7981 */ /* 0x002362000c1e1900 */
[----:B------:R-:W-:Y:S01]  /*0120*/  HFMA2 R196, -RZ, RZ, 0, 5.9604644775390625e-08 ;  /* 0x00000001ffc47431 */ /* 0x000fe200000001ff */
[----:B------:R-:W-:Y:S05]  /*0130*/  BRA `(.L_x_0) ;  /* 0x00000000000c7947 */ /* 0x000fea0003800000 */
.L_x_1:
[----:B------:R-:W1:Y:S01]  /*0140*/  LDCU UR4, c[0x0][0x880] ;  /* 0x00011000ff0477ac */ /* 0x000e620008000800 */
[----:B------:R-:W-:Y:S01]  /*0150*/  HFMA2 R196, -RZ, RZ, 0, 5.9604644775390625e-08 ;  /* 0x00000001ffc47431 */ /* 0x000fe200000001ff */
[----:B-1----:R-:W-:-:S07]  /*0160*/  MOV R94, UR4 ;  /* 0x00000004005e7c02 */ /* 0x002fce0008000f00 */
.L_x_0:
[----:B------:R-:W2:Y:S02]  /*0170*/  LDCU.64 UR4, c[0x0][0x8b0] ;  /* 0x00011600ff0477ac */ /* 0x000ea40008000a00 */
[----:B--2---:R-:W-:-:S04]  /*0180*/  UISETP.NE.U32.AND UP0, UPT, UR4, URZ, UPT ;  /* 0x000000ff0400728c */ /* 0x004fc8000bf05070 */
[----:B------:R-:W-:-:S09]  /*0190*/  UISETP.NE.AND.EX UP0, UPT, UR5, URZ, UPT, UP0 ;  /* 0x000000ff0500728c */ /* 0x000fd2000bf05300 */
[----:B------:R-:W-:Y:S05]  /*01a0*/  BRA.U UP0, `(.L_x_2) ;  /* 0x0000000100287547 */ /* 0x000fea000b800000 */
[----:B------:R-:W2:Y:S02]  /*01b0*/  LDCU.64 UR4, c[0x0][0x8a8] ;  /* 0x00011500ff0477ac */ /* 0x000ea40008000a00 */
[----:B--2---:R-:W-:-:S04]  /*01c0*/  UISETP.NE.U32.AND UP0, UPT, UR4, URZ, UPT ;  /* 0x000000ff0400728c */ /* 0x004fc8000bf05070 */
[----:B------:R-:W-:-:S09]  /*01d0*/  UISETP.NE.AND.EX UP0, UPT, UR5, URZ, UPT, UP0 ;  /* 0x000000ff0500728c */ /* 0x000fd2000bf05300 */
[----:B------:R-:W-:Y:S05]  /*01e0*/  BRA.U !UP0, `(.L_x_3) ;  /* 0x0000000108107547 */ /* 0x000fea000b800000 */
[----:B------:R-:W2:Y:S01]  /*01f0*/  LDC.64 R2, c[0x0][0x8a8] ;  /* 0x00022a00ff027b82 */ /* 0x000ea20000000a00 */
[----:B------:R-:W2:Y:S02]  /*0200*/  LDCU.64 UR4, c[0x0][0x358] ;  /* 0x00006b00ff0477ac */ /* 0x000ea40008000a00 */
[----:B--2---:R2:W5:Y:S01]  /*0210*/  LDG.E R89, desc[UR4][R2.64] ;  /* 0x0000000402597981 */ /* 0x004562000c1e1900 */
[----:B------:R-:W-:Y:S05]  /*0220*/  BRA `(.L_x_2) ;  /* 0x0000000000087947 */ /* 0x000fea0003800000 */
.L_x_3:
[----:B------:R-:W2:Y:S02]  /*0230*/  LDCU UR4, c[0x0][0x8a0] ;  /* 0x00011400ff0477ac */ /* 0x000ea40008000800 */
[----:B--2---:R-:W-:Y:S02]  /*0240*/  MOV R89, UR4 ;  /* 0x0000000400597c02 */ /* 0x004fe40008000f00 */
.L_x_2:
[----:B------:R-:W-:Y:S01]  /*0250*/  IMAD.U32 R0, RZ, RZ, UR20 ;  /* 0x00000014ff007e24 */ /* 0x000fe2000f8e00ff */
[----:B------:R-:W-:Y:S04]  /*0260*/  BSSY.RECONVERGENT B0, `(.L_x_4) ;  /* 0x000000c000007945 */ /* 0x000fe80003800200 */
[C---:B------:R-:W-:Y:S02]  /*0270*/  ISETP.NE.OR P1, PT, R0.reuse, 0x1, !P3 ;  /* 0x000000010000780c */ /* 0x040fe40005f25670 */
[----:B------:R-:W-:-:S11]  /*0280*/  ISETP.NE.OR P0, PT, R0, 0x3, !P3 ;  /* 0x000000030000780c */ /* 0x000fd60005f05670 */
[----:B------:R-:W-:Y:S05]  /*0290*/  @P1 BRA `(.L_x_5) ;  /* 0x0000000000201947 */ /* 0x000fea0003800000 */
[----:B------:R-:W3:Y:S02]  /*02a0*/  LDCU.64 UR4, c[0x0][0x348] ;  /* 0x00006900ff0477ac */ /* 0x000ee40008000a00 */
[----:B---3--:R-:W-:Y:S02]  /*02b0*/  UIADD3 UR6, UP1, UPT, UR4, 0x80, URZ ;  /* 0x0000008004067890 */ /* 0x008fe4000ff3e0ff */
[----:B------:R-:W-:Y:S02]  /*02c0*/  UIADD3 UR4, UP0, UPT, UR4, 0x180, URZ ;  /* 0x0000018004047890 */ /* 0x000fe4000ff1e0ff */
[----:B------:R-:W-:Y:S02]  /*02d0*/  UIADD3.X UR7, UPT, UPT, URZ, UR5, URZ, UP1, !UPT ;  /* 0x00000005ff077290 */ /* 0x000fe40008ffe4ff */
[----:B------:R-:W-:-:S07]  /*02e0*/  UIADD3.X UR5, UPT, UPT, URZ, UR5, URZ, UP0, !UPT ;  /* 0x00000005ff057290 */ /* 0x000fce00087fe4ff */
[----:B------:R3:W-:Y:S02]  /*02f0*/  UTMACCTL.PF [UR6] ;  /* 0x00000000060079b9 */ /* 0x0007e40008040000 */
[----:B------:R3:W-:Y:S02]  /*0300*/  UTMACCTL.PF [UR4] ;  /* 0x00000000040079b9 */ /* 0x0007e40008040000 */
[----:B---3--:R-:W-:Y:S01]  /*0310*/  NOP ;  /* 0x0000000000007918 */ /* 0x008fe20000000000 */
.L_x_5:
[----:B------:R-:W-:Y:S05]  /*0320*/  BSYNC.RECONVERGENT B0 ;  /* 0x0000000000007941 */ /* 0x000fea0003800200 */
.L_x_4:
[----:B------:R-:W-:Y:S04]  /*0330*/  BSSY.RECONVERGENT B0, `(.L_x_6) ;  /* 0x000000a000007945 */ /* 0x000fe80003800200 */
        /* <DEDUP_REMOVED lines=9> */
.L_x_7:
[----:B------:R-:W-:Y:S05]  /*03d0*/  BSYNC.RECONVERGENT B0 ;  /* 0x0000000000007941 */ /* 0x000fea0003800200 */
.L_x_6:
[----:B------:R-:W3:Y:S01]  /*03e0*/  LDCU.64 UR4, c[0x0][0x888] ;  /* 0x00011100ff0477ac */ /* 0x000ee20008000a00 */
[----:B------:R-:W-:Y:S02]  /*03f0*/  UISETP.EQ.U32.AND UP1, UPT, UR8, URZ, UPT ;  /* 0x000000ff0800728c */ /* 0x000fe4000bf22070 */
[----:B------:R-:W-:Y:S02]  /*0400*/  UPLOP3.LUT UP3, UPT, UPT, UPT, UPT, 0x80, 0x8 ;  /* 0x000000000008789c */ /* 0x000fe40003f6f070 */
[----:B---3--:R-:W-:-:S04]  /*0410*/  UISETP.NE.U32.AND UP0, UPT, UR4, URZ, UPT ;  /* 0x000000ff0400728c */ /* 0x008fc8000bf05070 */
[----:B------:R-:W-:-:S04]  /*0420*/  UISETP.NE.AND.EX UP2, UPT, UR5, URZ, UPT, UP0 ;  /* 0x000000ff0500728c */ /* 0x000fc8000bf45300 */
[----:B------:R-:W-:-:S04]  /*0430*/  UISETP.EQ.OR.EX UP4, UPT, UR9, URZ, !UP2, UP1 ;  /* 0x000000ff0900728c */ /* 0x000fc8000d782710 */
[----:B------:R-:W-:-:S05]  /*0440*/  UP2UR UR61, UPR, URZ, 0x10 ;  /* 0x00000010ff3d7883 */ /* 0x000fca0008000000 */
[----:B------:R-:W-:Y:S07]  /*0450*/  BRA.U !UP4, `(.L_x_8) ;  /* 0x000000010c207547 */ /* 0x000fee000b800000 */
[----:B-----5:R-:W-:Y:S01]  /*0460*/  R2UR UR5, R94 ;  /* 0x000000005e0572ca */ /* 0x020fe200000e0000 */
[----:B------:R-:W-:Y:S02]  /*0470*/  UISETP.NE.U32.AND UP1, UPT, UR8, URZ, UPT ;  /* 0x000000ff0800728c */ /* 0x000fe4000bf25070 */
[----:B------:R-:W-:Y:S02]  /*0480*/  USEL UR4, URZ, 0xffffffff, UP2 ;  /* 0xffffffffff047887 */ /* 0x000fe40009000000 */
[----:B------:R-:W-:-:S08]  /*0490*/  UISETP.NE.AND.EX UP1, UPT, UR9, URZ, UPT, UP1 ;  /* 0x000000ff0900728c */ /* 0x000fd0000bf25310 */
[----:B------:R-:W-:-:S04]  /*04a0*/  UISETP.NE.AND UP0, UPT, UR5, URZ, UPT ;  /* 0x000000ff0500728c */ /* 0x000fc8000bf05270 */
[----:B------:R-:W-:-:S04]  /*04b0*/  @!UP1 USEL UR4, URZ, 0xffffffff, UP0 ;  /* 0xffffffffff049887 */ /* 0x000fc80008000000 */
[----:B------:R-:W-:-:S04]  /*04c0*/  ULOP3.LUT UR4, UR4, 0x1, URZ, 0xc0, !UPT ;  /* 0x0000000104047892 */ /* 0x000fc8000f8ec0ff */
[----:B------:R-:W-:Y:S02]  /*04d0*/  UISETP.NE.U32.AND UP3, UPT, UR4, 0x1, UPT ;  /* 0x000000010400788c */ /* 0x000fe4000bf65070 */
.L_x_8:
[----:B--2---:R-:W2:Y:S01]  /*04e0*/  SHFL.IDX PT, R2, R197, RZ, 0x1f ;  /* 0x00001fffc5027589 */ /* 0x004ea200000e0000 */
[----:B------:R-:W-:Y:S01]  /*04f0*/  UISETP.NE.AND UP5, UPT, UR20, 0x2, UPT ;  /* 0x000000021400788c */ /* 0x000fe2000bfa5270 */
[----:B--2---:R-:W-:-:S13]  /*0500*/  ISETP.NE.AND P0, PT, R2, RZ, PT ;  /* 0x000000ff0200720c */ /* 0x004fda0003f05270 */
[----:B------:R-:W-:Y:S05]  /*0510*/  @P0 BRA `(.L_x_9) ;  /* 0x0000000000500947 */ /* 0x000fea0003800000 */
[----:B------:R-:W2:Y:S01]  /*0520*/  S2UR UR4, SR_CgaCtaId ;  /* 0x00000000000479c3 */ /* 0x000ea20000008800 */
[----:B------:R-:W-:Y:S01]  /*0530*/  UMOV UR5, 0x400 ;  /* 0x0000040000057882 */ /* 0x000fe20000000000 */
[----:B------:R-:W-:Y:S01]  /*0540*/  UMOV UR8, 0x1 ;  /* 0x0000000100087882 */ /* 0x000fe20000000000 */
[----:B------:R-:W-:Y:S01]  /*0550*/  UMOV UR6, 0x2 ;  /* 0x0000000200067882 */ /* 0x000fe20000000000 */
[----:B------:R-:W-:-:S04]  /*0560*/  UIADD3 UR8, UPT, UPT, -UR8, 0x100000, URZ ;  /* 0x0010000008087890 */ /* 0x000fc8000fffe1ff */
[----:B------:R-:W-:Y:S02]  /*0570*/  USHF.L.U32 UR9, UR8, 0xb, URZ ;  /* 0x0000000b08097899 */ /* 0x000fe400080006ff */
[----:B------:R-:W-:Y:S02]  /*0580*/  USHF.L.U32 UR8, UR8, 0x1, URZ ;  /* 0x0000000108087899 */ /* 0x000fe400080006ff */
[----:B------:R-:W-:-:S04]  /*0590*/  UIADD3 UR6, UPT, UPT, -UR6, 0x100000, URZ ;  /* 0x0010000006067890 */ /* 0x000fc8000fffe1ff */
[----:B------:R-:W-:Y:S02]  /*05a0*/  USHF.L.U32 UR7, UR6, 0xb, URZ ;  /* 0x0000000b06077899 */ /* 0x000fe400080006ff */
[----:B------:R-:W-:Y:S01]  /*05b0*/  USHF.L.U32 UR6, UR6, 0x1, URZ ;  /* 0x0000000106067899 */ /* 0x000fe200080006ff */
[----:B------:R-:W-:Y:S01]  /*05c0*/  ELECT P0, URZ, PT ;  /* 0x0000000000ff782f */ /* 0x000fe20003800000 */
[----:B--2---:R-:W-:Y:S01]  /*05d0*/  ULEA UR4, UR4, UR5, 0x18 ;  /* 0x0000000504047291 */ /* 0x004fe2000f8ec0ff */
[----:B------:R-:W2:Y:S11]  /*05e0*/  FENCE.VIEW.ASYNC.S ;  /* 0x00000000000073c6 */ /* 0x000eb60000000000 */
[----:B--2---:R2:W3:Y:S01]  /*05f0*/  SYNCS.EXCH.64 URZ, [UR4], UR8 ;  /* 0x0000000804ff75b2 */ /* 0x0044e20008000100 */
[----:B------:R2:W4:Y:S01]  /*0600*/  SYNCS.EXCH.64 URZ, [UR4+0x18], UR6 ;  /* 0x0000180604ff75b2 */ /* 0x0005220008000100 */
[----:B------:R2:W1:Y:S01]  /*0610*/  SYNCS.EXCH.64 URZ, [UR4+0x8], UR8 ;  /* 0x0000080804ff75b2 */ /* 0x0004620008000100 */
[----:B------:R2:W1:Y:S01]  /*0620*/  SYNCS.EXCH.64 URZ, [UR4+0x20], UR6 ;  /* 0x0000200604ff75b2 */ /* 0x0004620008000100 */
[----:B------:R2:W1:Y:S01]  /*0630*/  SYNCS.EXCH.64 URZ, [UR4+0x10], UR8 ;  /* 0x0000100804ff75b2 */ /* 0x0004620008000100 */
[----:B------:R2:W1:Y:S01]  /*0640*/  SYNCS.EXCH.64 URZ, [UR4+0x28], UR6 ;  /* 0x0000280604ff75b2 */ /* 0x0004620008000100 */
[----:B------:R-:W-:Y:S01]  /*0650*/  NOP ;  /* 0x0000000000007918 */ /* 0x000fe20000000000 */
.L_x_9:
[----:B------:R-:W2:Y:S01]  /*0660*/  SHFL.IDX PT, R2, R197, RZ, 0x1f ;  /* 0x00001fffc5027589 */ /* 0x000ea200000e0000 */
[----:B------:R-:W-:Y:S01]  /*0670*/  NOP ;  /* 0x0000000000007918 */ /* 0x000fe20000000000 */
[----:B--2---:R-:W-:-:S13]  /*0680*/  ISETP.NE.AND P0, PT, R2, 0x1, PT ;  /* 0x000000010200780c */ /* 0x004fda0003f05270 */
        /* <DEDUP_REMOVED lines=14> */
[----:B--2---:R2:W1:Y:S01]  /*0770*/  SYNCS.EXCH.64 URZ, [UR4+0x30], UR8 ;  /* 0x0000300804ff75b2 */ /* 0x0044620008000100 */
[----:B------:R2:W1:Y:S01]  /*0780*/  SYNCS.EXCH.64 URZ, [UR4+0x38], UR6 ;  /* 0x0000380604ff75b2 */ /* 0x0004620008000100 */
[----:B------:R-:W-:Y:S01]  /*0790*/  NOP ;  /* 0x0000000000007918 */ /* 0x000fe20000000000 */
.L_x_10:
[----:B------:R-:W3:Y:S01]  /*07a0*/  SHFL.IDX PT, R2, R197, RZ, 0x1f ;  /* 0x00001fffc5027589 */ /* 0x000ee200000e0000 */
[----:B------:R-:W-:Y:S01]  /*07b0*/  NOP ;  /* 0x0000000000007918 */ /* 0x000fe20000000000 */
[----:B---3--:R-:W-:-:S13]  /*07c0*/  ISETP.NE.AND P0, PT, R2, 0x3, PT ;  /* 0x000000030200780c */ /* 0x008fda0003f05270 */
[----:B------:R-:W-:Y:S05]  /*07d0*/  @P0 BRA `(.L_x_11) ;  /* 0x0000000000300947 */ /* 0x000fea0003800000 */
[----:B--2---:R-:W2:Y:S01]  /*07e0*/  S2UR UR4, SR_CgaCtaId ;  /* 0x00000000000479c3 */ /* 0x004ea20000008800 */
[----:B------:R-:W-:Y:S01]  /*07f0*/  UMOV UR6, 0x400 ;  /* 0x0000040000067882 */ /* 0x000fe20000000000 */
[----:B------:R-:W-:Y:S01]  /*0800*/  UMOV UR5, 0x20 ;  /* 0x0000002000057882 */ /* 0x000fe20000000000 */
[----:B------:R-:W-:Y:S01]  /*0810*/  ELECT P0, URZ, PT ;  /* 0x0000000000ff782f */ /* 0x000fe20003800000 */
[----:B--2---:R-:W-:Y:S02]  /*0820*/  ULEA UR6, UR4, UR6, 0x18 ;  /* 0x0000000604067291 */ /* 0x004fe4000f8ec0ff */
[----:B------:R-:W-:-:S04]  /*0830*/  UIADD3 UR4, UPT, UPT, -UR5, 0x100000, URZ ;  /* 0x0010000005047890 */ /* 0x000fc8000fffe1ff */
[----:B------:R-:W-:Y:S02]  /*0840*/  USHF.L.U32 UR5, UR4, 0xb, URZ ;  /* 0x0000000b04057899 */ /* 0x000fe400080006ff */
[----:B------:R-:W-:Y:S01]  /*0850*/  USHF.L.U32 UR4, UR4, 0x1, URZ ;  /* 0x0000000104047899 */ /* 0x000fe200080006ff */
[----:B------:R-:W2:Y:S11]  /*0860*/  FENCE.VIEW.ASYNC.S ;  /* 0x00000000000073c6 */ /* 0x000eb60000000000 */
[----:B--2---:R3:W2:Y:S01]  /*0870*/  SYNCS.EXCH.64 URZ, [UR6+0x40], UR4 ;  /* 0x0000400406ff75b2 */ /* 0x0046a20008000100 */
[----:B------:R3:W1:Y:S02]  /*0880*/  SYNCS.EXCH.64 URZ, [UR6+0x48], UR4 ;  /* 0x0000480406ff75b2 */ /* 0x0006640008000100 */
[----:B---3--:R-:W-:Y:S01]  /*0890*/  NOP ;  /* 0x0000000000007918 */ /* 0x008fe20000000000 */
.L_x_11:
[----:B------:R-:W3:Y:S01]  /*08a0*/  SHFL.IDX PT, R2, R197, RZ, 0x1f ;  /* 0x00001fffc5027589 */ /* 0x000ee200000e0000 */
[----:B------:R-:W-:Y:S01]  /*08b0*/  NOP ;  /* 0x0000000000007918 */ /* 0x000fe20000000000 */
[----:B---3--:R-:W-:-:S13]  /*08c0*/  ISETP.NE.AND P0, PT, R2, 0x4, PT ;  /* 0x000000040200780c */ /* 0x008fda0003f05270 */
[----:B------:R-:W-:Y:S05]  /*08d0*/  @P0 BRA `(.L_x_12) ;  /* 0x00000000004c0947 */ /* 0x000fea0003800000 */
[----:B--2---:R-:W2:Y:S01]  /*08e0*/  S2UR UR6, SR_CgaCtaId ;  /* 0x00000000000679c3 */ /* 0x004ea20000008800 */
[----:B------:R-:W-:Y:S01]  /*08f0*/  UMOV UR4, 0x1e0 ;  /* 0x000001e000047882 */ /* 0x000fe20000000000 */
[----:B------:R-:W-:Y:S01]  /*0900*/  UMOV UR5, 0x400 ;  /* 0x0000040000057882 */ /* 0x000fe20000000000 */
[----:B------:R-:W-:Y:S01]  /*0910*/  USEL UR4, UR4, 0x1a0, UP3 ;  /* 0x000001a004047887 */ /* 0x000fe20009800000 */
[----:B------:R-:W-:Y:S01]  /*0920*/  UMOV UR8, 0x1 ;  /* 0x0000000100087882 */ /* 0x000fe20000000000 */
[----:B------:R-:W-:Y:S01]  /*0930*/  ELECT P0, URZ, PT ;  /* 0x0000000000ff782f */ /* 0x000fe20003800000 */
[----:B------:R-:W-:-:S04]  /*0940*/  UIADD3 UR8, UPT, UPT, -UR8, 0x100000, URZ ;  /* 0x0010000008087890 */ /* 0x000fc8000fffe1ff */
[----:B------:R-:W-:Y:S02]  /*0950*/  USHF.L.U32 UR9, UR8, 0xb, URZ ;  /* 0x0000000b08097899 */ /* 0x000fe400080006ff */
[----:B------:R-:W-:Y:S02]  /*0960*/  USHF.L.U32 UR8, UR8, 0x1, URZ ;  /* 0x0000000108087899 */ /* 0x000fe400080006ff */
[----:B--2---:R-:W-:Y:S02]  /*0970*/  ULEA UR6, UR6, UR5, 0x18 ;  /* 0x0000000506067291 */ /* 0x004fe4000f8ec0ff */
[----:B------:R-:W-:-:S04]  /*0980*/  UIADD3 UR4, UPT, UPT, -UR4, 0x100000, URZ ;  /* 0x0010000004047890 */ /* 0x000fc8000fffe1ff */
[----:B------:R-:W-:Y:S02]  /*0990*/  USHF.L.U32 UR5, UR4, 0xb, URZ ;  /* 0x0000000b04057899 */ /* 0x000fe400080006ff */
[----:B------:R-:W-:Y:S01]  /*09a0*/  USHF.L.U32 UR4, UR4, 0x1, URZ ;  /* 0x0000000104047899 */ /* 0x000fe200080006ff */
[----:B------:R-:W2:Y:S03]  /*09b0*/  FENCE.VIEW.ASYNC.S ;  /* 0x00000000000073c6 */ /* 0x000ea60000000000 */
[----:B--2---:R3:W2:Y:S08]  /*09c0*/  SYNCS.EXCH.64 URZ, [UR6+0x50], UR8 ;  /* 0x0000500806ff75b2 */ /* 0x0046b00008000100 */
[----:B------:R3:W1:Y:S01]  /*09d0*/  SYNCS.EXCH.64 URZ, [UR6+0x60], UR4 ;  /* 0x0000600406ff75b2 */ /* 0x0006620008000100 */
[----:B------:R3:W1:Y:S01]  /*09e0*/  SYNCS.EXCH.64 URZ, [UR6+0x58], UR8 ;  /* 0x0000580806ff75b2 */ /* 0x0006620008000100 */
[----:B------:R3:W1:Y:S02]  /*09f0*/  SYNCS.EXCH.64 URZ, [UR6+0x68], UR4 ;  /* 0x0000680406ff75b2 */ /* 0x0006640008000100 */
[----:B---3--:R-:W-:Y:S01]  /*0a00*/  NOP ;  /* 0x0000000000007918 */ /* 0x008fe20000000000 */
.L_x_12:
[----:B------:R-:W3:Y:S01]  /*0a10*/  SHFL.IDX PT, R2, R197, RZ, 0x1f ;  /* 0x00001fffc5027589 */ /* 0x000ee200000e0000 */
[----:B------:R-:W-:Y:S01]  /*0a20*/  NOP ;  /* 0x0000000000007918 */ /* 0x000fe20000000000 */
[----:B---3--:R-:W-:-:S13]  /*0a30*/  ISETP.NE.AND P0, PT, R2, 0x5, PT ;  /* 0x000000050200780c */ /* 0x008fda0003f05270 */
[----:B------:R-:W-:Y:S05]  /*0a40*/  @P0 BRA `(.L_x_13) ;  /* 0x0000000000580947 */ /* 0x000fea0003800000 */
[----:B--2---:R-:W2:Y:S01]  /*0a50*/  S2UR UR4, SR_CgaCtaId ;  /* 0x00000000000479c3 */ /* 0x004ea20000008800 */
        /* <DEDUP_REMOVED lines=12> */
[----:B--2---:R3:W2:Y:S01]  /*0b20*/  SYNCS.EXCH.64 URZ, [UR4+0x70], UR8 ;  /* 0x0000700804ff75b2 */ /* 0x0046a20008000100 */
[----:B------:R3:W1:Y:S01]  /*0b30*/  SYNCS.EXCH.64 URZ, [UR4+0x90], UR6 ;  /* 0x0000900604ff75b2 */ /* 0x0006620008000100 */
[----:B------:R3:W1:Y:S01]  /*0b40*/  SYNCS.EXCH.64 URZ, [UR4+0x78], UR8 ;  /* 0x0000780804ff75b2 */ /* 0x0006620008000100 */
[----:B------:R3:W1:Y:S01]  /*0b50*/  SYNCS.EXCH.64 URZ, [UR4+0x98], UR6 ;  /* 0x0000980604ff75b2 */ /* 0x0006620008000100 */
[----:B------:R3:W1:Y:S01]  /*0b60*/  SYNCS.EXCH.64 URZ, [UR4+0x80], UR8 ;  /* 0x0000800804ff75b2 */ /* 0x0006620008000100 */
[----:B------:R3:W1:Y:S01]  /*0b70*/  SYNCS.EXCH.64 URZ, [UR4+0xa0], UR6 ;  /* 0x0000a00604ff75b2 */ /* 0x0006620008000100 */
[----:B------:R3:W1:Y:S01]  /*0b80*/  SYNCS.EXCH.64 URZ, [UR4+0x88], UR8 ;  /* 0x0000880804ff75b2 */ /* 0x0006620008000100 */
[----:B------:R3:W1:Y:S02]  /*0b90*/  SYNCS.EXCH.64 URZ, [UR4+0xa8], UR6 ;  /* 0x0000a80604ff75b2 */ /* 0x0006640008000100 */
[----:B---3--:R-:W-:Y:S01]  /*0ba0*/  NOP ;  /* 0x0000000000007918 */ /* 0x008fe20000000000 */
.L_x_13:
[----:B------:R-:W3:Y:S01]  /*0bb0*/  SHFL.IDX PT, R2, R197, RZ, 0x1f ;  /* 0x00001fffc5027589 */ /* 0x000ee200000e0000 */
[----:B------:R-:W1:Y:S01]  /*0bc0*/  S2UR UR52, SR_CgaCtaId ;  /* 0x00000000003479c3 */ /* 0x000e620000008800 */
[----:B------:R-:W-:Y:S01]  /*0bd0*/  NOP ;  /* 0x0000000000007918 */ /* 0x000fe20000000000 */
[----:B---3--:R-:W-:-:S13]  /*0be0*/  ISETP.NE.AND P0, PT, R2, 0x3, PT ;  /* 0x000000030200780c */ /* 0x008fda0003f05270 */
[----:B-1----:R-:W-:Y:S05]  /*0bf0*/  @P0 BRA `(.L_x_14) ;  /* 0x0000000000340947 */ /* 0x002fea0003800000 */
[----:B--2---:R-:W-:Y:S01]  /*0c00*/  UMOV UR4, 0x400 ;  /* 0x0000040000047882 */ /* 0x004fe20000000000 */
[----:B------:R-:W-:Y:S01]  /*0c10*/  UMOV UR6, 0x20 ;  /* 0x0000002000067882 */ /* 0x000fe20000000000 */
[----:B------:R-:W-:Y:S02]  /*0c20*/  ULEA UR4, UR52, UR4, 0x18 ;  /* 0x0000000434047291 */ /* 0x000fe4000f8ec0ff */
[----:B------:R-:W-:-:S04]  /*0c30*/  UIADD3 UR6, UPT, UPT, -UR6, 0x100000, URZ ;  /* 0x0010000006067890 */ /* 0x000fc8000fffe1ff */
[----:B------:R-:W-:Y:S02]  /*0c40*/  USHF.L.U32 UR7, UR6, 0xb, URZ ;  /* 0x0000000b06077899 */ /* 0x000fe400080006ff */
[----:B------:R-:W-:Y:S01]  /*0c50*/  USHF.L.U32 UR6, UR6, 0x1, URZ ;  /* 0x0000000106067899 */ /* 0x000fe200080006ff */
[----:B------:R-:W-:Y:S01]  /*0c60*/  ELECT P0, URZ, PT ;  /* 0x0000000000ff782f */ /* 0x000fe20003800000 */
[----:B------:R-:W1:Y:S10]  /*0c70*/  FENCE.VIEW.ASYNC.S ;  /* 0x00000000000073c6 */ /* 0x000e740000000000 */
[----:B-1----:R1:W3:Y:S01]  /*0c80*/  SYNCS.EXCH.64 URZ, [UR4+0xb0], UR6 ;  /* 0x0000b00604ff75b2 */ /* 0x0022e20008000100 */
[----:B------:R1:W2:Y:S01]  /*0c90*/  SYNCS.EXCH.64 URZ, [UR4+0xc0], UR6 ;  /* 0x0000c00604ff75b2 */ /* 0x0002a20008000100 */
[----:B------:R1:W1:Y:S01]  /*0ca0*/  SYNCS.EXCH.64 URZ, [UR4+0xb8], UR6 ;  /* 0x0000b80604ff75b2 */ /* 0x0002620008000100 */
[----:B------:R1:W1:Y:S01]  /*0cb0*/  SYNCS.EXCH.64 URZ, [UR4+0xc8], UR6 ;  /* 0x0000c80604ff75b2 */ /* 0x0002620008000100 */
[----:B------:R-:W-:Y:S01]  /*0cc0*/  NOP ;  /* 0x0000000000007918 */ /* 0x000fe20000000000 */
.L_x_14:
[----:B-12---:R-:W1:Y:S01]  /*0cd0*/  LDCU UR4, c[0x0][0x36c] ;  /* 0x00006d80ff0477ac */ /* 0x006e620008000800 */
[----:B------:R-:W-:Y:S01]  /*0ce0*/  ISETP.NE.OR P3, PT, R0, 0x2, !P3 ;  /* 0x000000020000780c */ /* 0x000fe20005f65670 */
[----:B------:R-:W-:Y:S01]  /*0cf0*/  NOP ;  /* 0x0000000000007918 */ /* 0x000fe20000000000 */
[----:B------:R-:W-:Y:S01]  /*0d00*/  LOP3.LUT R0, R186, 0x1f, RZ, 0xc0, !PT ;  /* 0x0000001fba007812 */ /* 0x000fe200078ec0ff */
[----:B------:R-:W-:Y:S02]  /*0d10*/  UISETP.NE.AND UP4, UPT, UR20, URZ, UPT ;  /* 0x000000ff1400728c */ /* 0x000fe4000bf85270 */
[----:B-1----:R-:W-:-:S09]  /*0d20*/  UISETP.EQ.U32.AND UP6, UPT, UR4, 0x1, UPT ;  /* 0x000000010400788c */ /* 0x002fd2000bfc2070 */
[----:B------:R-:W-:Y:S05]  /*0d30*/  BRA.U !UP6, `(.L_x_15) ;  /* 0x000000010e087547 */ /* 0x000fea000b800000 */
[----:B---34-:R-:W-:Y:S01]  /*0d40*/  UCGABAR_ARV ;  /* 0x00000000000079c7 */ /* 0x018fe20008000000 */
[----:B------:R-:W-:Y:S05]  /*0d50*/  BRA `(.L_x_16) ;  /* 0x0000000000047947 */ /* 0x000fea0003800000 */
.L_x_15:
[----:B---34-:R-:W-:Y:S01]  /*0d60*/  NOP ;  /* 0x0000000000007918 */ /* 0x018fe20000000000 */
.L_x_16:
[----:B------:R-:W1:Y:S01]  /*0d70*/  S2UR UR45, SR_CTAID.X ;  /* 0x00000000002d79c3 */ /* 0x000e620000002500 */
[----:B------:R-:W-:-:S05]  /*0d80*/  CS2R.32 R3, SR_CgaSize ;  /* 0x0000000000037805 */ /* 0x000fca0000008a00 */
[----:B------:R-:W-:-:S05]  /*0d90*/  IMAD R3, R3, -0xa0, RZ ;  /* 0xffffff6003037824 */ /* 0x000fca00078e02ff */
[----:B------:R-:W-:-:S14]  /*0da0*/  R2UR UR5, R3 ;  /* 0x00000000030572ca */ /* 0x000fdc00000e0000 */
[----:B------:R-:W2:Y:S01]  /*0db0*/  LDCU UR5, c[0x0][UR5+0x2b0] ;  /* 0x00005600050577ac */ /* 0x000ea20008000800 */
[----:B------:R-:W-:-:S05]  /*0dc0*/  CS2R.32 R3, SR_CgaSize ;  /* 0x0000000000037805 */ /* 0x000fca0000008a00 */
[----:B------:R-:W-:-:S05]  /*0dd0*/  IMAD R3, R3, -0xa0, RZ ;  /* 0xffffff6003037824 */ /* 0x000fca00078e02ff */
[----:B------:R-:W-:-:S14]  /*0de0*/  R2UR UR4, R3 ;  /* 0x00000000030472ca */ /* 0x000fdc00000e0000 */
[----:B------:R-:W3:Y:S01]  /*0df0*/  LDCU UR4, c[0x0][UR4+0x2b4] ;  /* 0x00005680040477ac */ /* 0x000ee20008000800 */
[----:B------:R-:W4:Y:S01]  /*0e00*/  S2UR UR46, SR_CTAID.Y ;  /* 0x00000000002e79c3 */ /* 0x000f220000002600 */
[----:B------:R-:W-:-:S05]  /*0e10*/  CS2R.32 R3, SR_CgaSize ;  /* 0x0000000000037805 */ /* 0x000fca0000008a00 */
[----:B------:R-:W-:-:S05]  /*0e20*/  IMAD R3, R3, -0xa0, RZ ;  /* 0xffffff6003037824 */ /* 0x000fca00078e02ff */
[----:B------:R-:W-:-:S14]  /*0e30*/  R2UR UR60, R3 ;  /* 0x00000000033c72ca */ /* 0x000fdc00000e0000 */
[----:B------:R-:W3:Y:S01]  /*0e40*/  LDCU UR60, c[0x0][UR60+0x2a0] ;  /* 0x000054003c3c77ac */ /* 0x000ee20008000800 */
[----:B------:R-:W-:-:S05]  /*0e50*/  CS2R.32 R3, SR_CgaSize ;  /* 0x0000000000037805 */ /* 0x000fca0000008a00 */
[----:B------:R-:W-:-:S05]  /*0e60*/  IMAD R3, R3, -0xa0, RZ ;  /* 0xffffff6003037824 */ /* 0x000fca00078e02ff */
[----:B------:R-:W-:-:S14]  /*0e70*/  R2UR UR57, R3 ;  /* 0x00000000033972ca */ /* 0x000fdc00000e0000 */
[----:B------:R-:W3:Y:S01]  /*0e80*/  LDCU UR57, c[0x0][UR57+0x2a4] ;  /* 0x00005480393977ac */ /* 0x000ee20008000800 */
[----:B------:R-:W3:Y:S01]  /*0e90*/  LDCU UR21, c[0x0][0xb24] ;  /* 0x00016480ff1577ac */ /* 0x000ee20008000800 */
[----:B------:R-:W3:Y:S01]  /*0ea0*/  LDCU UR42, c[0x0][0xb24] ;  /* 0x00016480ff2a77ac */ /* 0x000ee20008000800 */
[----:B-1----:R-:W-:Y:S01]  /*0eb0*/  I2FP.F32.U32 R3, UR45 ;  /* 0x0000002d00037c45 */ /* 0x002fe20008201000 */
[----:B------:R-:W1:Y:S04]  /*0ec0*/  LDCU UR23, c[0x0][0xb30] ;  /* 0x00016600ff1777ac */ /* 0x000e680008000800 */
[----:B--2---:R-:W-:Y:S01]  /*0ed0*/  FMUL R3, R3, UR5 ;  /* 0x0000000503037c20 */ /* 0x004fe20008400000 */
[----:B----4-:R-:W-:-:S05]  /*0ee0*/  I2FP.F32.U32 R2, UR46 ;  /* 0x0000002e00027c45 */ /* 0x010fca0008201000 */
[----:B------:R-:W2:Y:S01]  /*0ef0*/  F2I.U32.TRUNC.NTZ R3, R3 ;  /* 0x0000000300037305 */ /* 0x000ea2000020f000 */
[----:B---3--:R-:W-:Y:S01]  /*0f00*/  FMUL R2, R2, UR4 ;  /* 0x0000000402027c20 */ /* 0x008fe20008400000 */
[----:B------:R-:W-:-:S04]  /*0f10*/  ULOP3.LUT UR4, UR52, 0x1, URZ, 0xc0, !UPT ;  /* 0x0000000134047892 */ /* 0x000fc8000f8ec0ff */
[----:B------:R-:W-:Y:S02]  /*0f20*/  UISETP.NE.U32.AND UP0, UPT, UR4, 0x1, UPT ;  /* 0x000000010400788c */ /* 0x000fe4000bf05070 */
[----:B------:R-:W3:Y:S02]  /*0f30*/  F2I.U32.TRUNC.NTZ R2, R2 ;  /* 0x0000000200027305 */ /* 0x000ee4000020f000 */
[----:B------:R-:W-:Y:S01]  /*0f40*/  USEL UR4, URZ, 0x2800, UP0 ;  /* 0x00002800ff047887 */ /* 0x000fe20008000000 */
[----:B--2---:R-:W-:Y:S02]  /*0f50*/  R2UR UR6, R3 ;  /* 0x00000000030672ca */ /* 0x004fe400000e0000 */
[----:B---3--:R-:W-:Y:S02]  /*0f60*/  R2UR UR5, R2 ;  /* 0x00000000020572ca */ /* 0x008fe400000e0000 */
[----:B------:R-:W-:-:S09]  /*0f70*/  PRMT R2, RZ, 0x7610, R2 ;  /* 0x00007610ff027816 */ /* 0x000fd20000000002 */
[----:B------:R-:W-:-:S04]  /*0f80*/  UIADD3 UR6, UPT, UPT, -UR6, URZ, URZ ;  /* 0x000000ff06067290 */ /* 0x000fc8000fffe1ff */
[----:B------:R-:W-:Y:S02]  /*0f90*/  UIMAD UR60, UR60, UR6, UR45 ;  /* 0x000000063c3c72a4 */ /* 0x000fe4000f8e022d */
[----:B------:R-:W-:-:S04]  /*0fa0*/  UIADD3 UR5, UPT, UPT, -UR5, URZ, URZ ;  /* 0x000000ff05057290 */ /* 0x000fc8000fffe1ff */
[----:B------:R-:W-:Y:S01]  /*0fb0*/  UIMAD UR57, UR57, UR5, UR46 ;  /* 0x00000005393972a4 */ /* 0x000fe2000f8e022e */
[----:B-1----:R-:W-:Y:S11]  /*0fc0*/  BRA.U UP4, `(.L_x_17) ;  /* 0x0000000104247547 */ /* 0x002ff6000b800000 */
[----:B------:R-:W-:-:S04]  /*0fd0*/  UISETP.NE.AND UP0, UPT, UR57, URZ, UPT ;  /* 0x000000ff3900728c */ /* 0x000fc8000bf05270 */
[----:B------:R-:W-:-:S04]  /*0fe0*/  UISETP.EQ.OR UP0, UPT, UR60, URZ, !UP0 ;  /* 0x000000ff3c00728c */ /* 0x000fc8000c702670 */
[----:B------:R-:W-:Y:S02]  /*0ff0*/  USEL UR6, URZ, 0x1, !UP0 ;  /* 0x00000001ff067887 */ /* 0x000fe4000c000000 */
[----:B------:R-:W-:-:S04]  /*1000*/  UISETP.NE.AND UP0, UPT, UR57, URZ, UPT ;  /* 0x000000ff3900728c */ /* 0x000fc8000bf05270 */
[----:B------:R-:W-:Y:S02]  /*1010*/  USEL UR5, URZ, 0x2, UP0 ;  /* 0x00000002ff057887 */ /* 0x000fe40008000000 */
[----:B------:R-:W-:-:S04]  /*1020*/  UISETP.NE.AND UP0, UPT, UR60, 0x1, UPT ;  /* 0x000000013c00788c */ /* 0x000fc8000bf05270 */
[----:B------:R-:W-:-:S04]  /*1030*/  USEL UR5, UR5, 0x2, UP0 ;  /* 0x0000000205057887 */ /* 0x000fc80008000000 */
[----:B------:R-:W-:-:S06]  /*1040*/  UIADD3 UR5, UPT, UPT, UR6, UR5, URZ ;  /* 0x0000000506057290 */ /* 0x000fcc000fffe0ff */
[----:B------:R-:W-:-:S07]  /*1050*/  MOV R2, UR5 ;  /* 0x0000000500027c02 */ /* 0x000fce0008000f00 */
.L_x_17:
[----:B------:R-:W1:Y:S01]  /*1060*/  S2UR UR36, SR_CTAID.Z ;  /* 0x00000000002479c3 */ /* 0x000e620000002700 */
[----:B------:R-:W-:-:S09]  /*1070*/  UISETP.GE.AND UP0, UPT, UR21, 0x1, UPT ;  /* 0x000000011500788c */ /* 0x000fd2000bf06270 */
[----:B------:R-:W-:Y:S05]  /*1080*/  BRA.U !UP0, `(.L_x_18) ;  /* 0x0000000108d07547 */ /* 0x000fea000b800000 */
[----:B------:R-:W2:Y:S01]  /*1090*/  LDCU.128 UR12, c[0x0][0xb10] ;  /* 0x00016200ff0c77ac */ /* 0x000ea20008000c00 */
[----:B------:R-:W3:Y:S01]  /*10a0*/  LDCU UR22, c[0x0][0xb0c] ;  /* 0x00016180ff1677ac */ /* 0x000ee20008000800 */
[----:B------:R-:W4:Y:S01]  /*10b0*/  LDCU UR7, c[0x0][0x370] ;  /* 0x00006e00ff0777ac */ /* 0x000f220008000800 */
[----:B------:R-:W1:Y:S01]  /*10c0*/  LDCU UR8, c[0x0][0x374] ;  /* 0x00006e80ff0877ac */ /* 0x000e620008000800 */
[----:B------:R-:W1:Y:S01]  /*10d0*/  LDCU UR9, c[0x0][0xb20] ;  /* 0x00016400ff0977ac */ /* 0x000e620008000800 */
[----:B--2---:R-:W-:Y:S02]  /*10e0*/  UIMAD.WIDE.U32 UR10, UR45, UR12, URZ ;  /* 0x0000000c2d0a72a5 */ /* 0x004fe4000f8e00ff */
[----:B---3--:R-:W-:Y:S02]  /*10f0*/  UISETP.NE.AND UP0, UPT, UR22, 0x1, UPT ;  /* 0x000000011600788c */ /* 0x008fe4000bf05270 */
[----:B------:R-:W-:Y:S02]  /*1100*/  UIMAD.WIDE.U32 UR16, UR46, UR15, URZ ;  /* 0x0000000f2e1072a5 */ /* 0x000fe4000f8e00ff */
[----:B----4-:R-:W-:Y:S01]  /*1110*/  UIMAD.WIDE.U32 UR18, UR7, UR12, URZ ;  /* 0x0000000c071272a5 */ /* 0x010fe2000f8e00ff */
[----:B------:R-:W-:Y:S01]  /*1120*/  UMOV UR6, UR11 ;  /* 0x0000000b00067c82 */ /* 0x000fe20008000000 */
[----:B------:R-:W-:-:S02]  /*1130*/  UISETP.NE.AND UP1, UPT, UR21, 0x1, UPT ;  /* 0x000000011500788c */ /* 0x000fc4000bf25270 */
[----:B------:R-:W-:Y:S01]  /*1140*/  USHF.R.U32.HI UR6, URZ, UR13, UR6 ;  /* 0x0000000dff067299 */ /* 0x000fe20008011606 */
[----:B------:R-:W2:Y:S02]  /*1150*/  LDCU.64 UR10, c[0x0][0xb28] ;  /* 0x00016500ff0a77ac */ /* 0x000ea40008000a00 */
[----:B------:R-:W-:Y:S01]  /*1160*/  UMOV UR18, UR19 ;  /* 0x0000001300127c82 */ /* 0x000fe20008000000 */
[----:B------:R-:W-:Y:S02]  /*1170*/  USEL UR6, UR45, UR6, !UP0 ;  /* 0x000000062d067287 */ /* 0x000fe4000c000000 */
[----:B------:R-:W-:Y:S02]  /*1180*/  @UP0 USHF.R.U32.HI UR7, URZ, UR13, UR18 ;  /* 0x0000000dff070299 */ /* 0x000fe40008011612 */
[----:B------:R-:W-:Y:S02]  /*1190*/  UISETP.NE.AND UP0, UPT, UR14, 0x1, UPT ;  /* 0x000000010e00788c */ /* 0x000fe4000bf05270 */
[----:B-1----:R-:W-:Y:S01]  /*11a0*/  UIMAD.WIDE.U32 UR12, UR8, UR15, URZ ;  /* 0x0000000f080c72a5 */ /* 0x002fe2000f8e00ff */
[----:B------:R-:W-:-:S02]  /*11b0*/  UMOV UR5, UR17 ;  /* 0x0000001100057c82 */ /* 0x000fc40008000000 */
[----:B------:R-:W-:-:S04]  /*11c0*/  USHF.R.U32.HI UR5, URZ, UR9, UR5 ;  /* 0x00000009ff057299 */ /* 0x000fc80008011605 */
[----:B------:R-:W-:Y:S01]  /*11d0*/  UMOV UR12, UR13 ;  /* 0x0000000d000c7c82 */ /* 0x000fe20008000000 */
[----:B--2---:R-:W-:Y:S02]  /*11e0*/  UIMAD.WIDE.U32 UR16, UR7, UR10, URZ ;  /* 0x0000000a071072a5 */ /* 0x004fe4000f8e00ff */
[----:B------:R-:W-:Y:S02]  /*11f0*/  @UP0 USHF.R.U32.HI UR8, URZ, UR9, UR12 ;  /* 0x00000009ff080299 */ /* 0x000fe4000801160c */
[----:B------:R-:W-:Y:S02]  /*1200*/  USEL UR5, UR46, UR5, !UP0 ;  /* 0x000000052e057287 */ /* 0x000fe4000c000000 */
[----:B------:R-:W-:Y:S01]  /*1210*/  UIMAD.WIDE.U32 UR12, UR8, UR10, URZ ;  /* 0x0000000a080c72a5 */ /* 0x000fe2000f8e00ff */
[----:B------:R-:W-:Y:S02]  /*1220*/  UMOV UR16, UR17 ;  /* 0x0000001100107c82 */ /* 0x000fe40008000000 */
[----:B------:R-:W-:-:S04]  /*1230*/  @UP1 USHF.R.U32.HI UR7, URZ, UR11, UR16 ;  /* 0x0000000bff071299 */ /* 0x000fc80008011610 */
[----:B------:R-:W-:Y:S01]  /*1240*/  UMOV UR12, UR13 ;  /* 0x0000000d000c7c82 */ /* 0x000fe20008000000 */
[----:B------:R-:W-:Y:S02]  /*1250*/  UIMAD UR9, UR7, UR21, URZ ;  /* 0x00000015070972a4 */ /* 0x000fe4000f8e02ff */
[----:B------:R-:W-:Y:S02]  /*1260*/  @UP1 USHF.R.U32.HI UR8, URZ, UR11, UR12 ;  /* 0x0000000bff081299 */ /* 0x000fe4000801160c */
[----:B------:R-:W-:Y:S02]  /*1270*/  UIMAD.WIDE.U32 UR12, UR5, UR10, URZ ;  /* 0x0000000a050c72a5 */ /* 0x000fe4000f8e00ff */
[----:B------:R-:W-:Y:S02]  /*1280*/  UIMAD UR8, UR8, UR21, URZ ;  /* 0x00000015080872a4 */ /* 0x000fe4000f8e02ff */
[----:B------:R-:W-:Y:S02]  /*1290*/  UIADD3 UR12, UPT, UPT, -UR6, URZ, URZ ;  /* 0x000000ff060c7290 */ /* 0x000fe4000fffe1ff */
[----:B------:R-:W-:-:S02]  /*12a0*/  UISETP.GE.AND UP0, UPT, UR5, UR8, UPT ;  /* 0x000000080500728c */ /* 0x000fc4000bf06270 */
[----:B------:R-:W-:Y:S02]  /*12b0*/  UIMAD UR45, UR22, UR12, UR45 ;  /* 0x0000000c162d72a4 */ /* 0x000fe4000f8e022d */
[----:B------:R-:W-:Y:S02]  /*12c0*/  UISETP.GE.OR UP0, UPT, UR6, UR9, UP0 ;  /* 0x000000090600728c */ /* 0x000fe40008706670 */
[----:B------:R-:W-:-:S03]  /*12d0*/  UIMAD.WIDE.U32 UR8, UR6, UR10, URZ ;  /* 0x0000000a060872a5 */ /* 0x000fc6000f8e00ff */
[----:B------:R-:W-:Y:S02]  /*12e0*/  UMOV UR10, UR13 ;  /* 0x0000000d000a7c82 */ /* 0x000fe40008000000 */
[----:B------:R-:W-:-:S04]  /*12f0*/  USHF.R.U32.HI UR10, URZ, UR11, UR10 ;  /* 0x0000000bff0a7299 */ /* 0x000fc8000801160a */
[----:B------:R-:W-:Y:S02]  /*1300*/  USEL UR8, UR5, UR10, !UP1 ;  /* 0x0000000a05087287 */ /* 0x000fe4000c800000 */
[----:B------:R-:W-:Y:S02]  /*1310*/  @!UP0 USHF.R.U32.HI UR9, URZ, UR11, UR9 ;  /* 0x0000000bff098299 */ /* 0x000fe40008011609 */
[----:B------:R-:W-:Y:S02]  /*1320*/  UIADD3 UR10, UPT, UPT, -UR8, URZ, URZ ;  /* 0x000000ff080a7290 */ /* 0x000fe4000fffe1ff */
[----:B------:R-:W-:Y:S02]  /*1330*/  @!UP0 USEL UR9, UR6, UR9, !UP1 ;  /* 0x0000000906098287 */ /* 0x000fe4000c800000 */
[----:B------:R-:W-:Y:S02]  /*1340*/  UIMAD UR10, UR21, UR10, UR5 ;  /* 0x0000000a150a72a4 */ /* 0x000fe4000f8e0205 */
[----:B------:R-:W-:-:S02]  /*1350*/  UIADD3 UR11, UPT, UPT, -UR5, URZ, URZ ;  /* 0x000000ff050b7290 */ /* 0x000fc4000fffe1ff */
[----:B------:R-:W-:Y:S02]  /*1360*/  @!UP0 UIMAD UR7, UR10, UR7, UR9 ;  /* 0x000000070a0782a4 */ /* 0x000fe4000f8e0209 */
[----:B------:R-:W-:Y:S02]  /*1370*/  @!UP0 UIADD3 UR8, UPT, UPT, UR8, -UR9, URZ ;  /* 0x8000000908088290 */ /* 0x000fe4000fffe0ff */
[----:B------:R-:W-:Y:S02]  /*1380*/  UIMAD UR11, UR14, UR11, UR46 ;  /* 0x0000000b0e0b72a4 */ /* 0x000fe4000f8e022e */
[----:B------:R-:W-:-:S03]  /*1390*/  @!UP0 UIMAD UR5, UR8, UR21, UR6 ;  /* 0x00000015080582a4 */ /* 0x000fc6000f8e0206 */
[----:B------:R-:W-:Y:S01]  /*13a0*/  @!UP0 UMOV UR6, UR7 ;  /* 0x0000000700068c82 */ /* 0x000fe20008000000 */
[----:B------:R-:W-:Y:S02]  /*13b0*/  UIMAD UR46, UR5, UR14, UR11 ;  /* 0x0000000e052e72a4 */ /* 0x000fe4000f8e020b */
[----:B------:R-:W-:-:S12]  /*13c0*/  UIMAD UR45, UR6, UR22, UR45 ;  /* 0x00000016062d72a4 */ /* 0x000fd8000f8e022d */
.L_x_18:
[----:B------:R-:W-:-:S09]  /*13d0*/  UISETP.NE.AND UP0, UPT, UR23, 0x1, UPT ;  /* 0x000000011700788c */ /* 0x000fd2000bf05270 */
[----:B------:R-:W-:Y:S05]  /*13e0*/  BRA.U UP0, `(.L_x_19) ;  /* 0x0000000100447547 */ /* 0x000fea000b800000 */
[----:B------:R-:W2:Y:S01]  /*13f0*/  LDCU.128 UR12, c[0x0][0xb10] ;  /* 0x00016200ff0c77ac */ /* 0x000ea20008000c00 */
[----:B------:R-:W3:Y:S01]  /*1400*/  LDCU UR10, c[0x0][0xb0c] ;  /* 0x00016180ff0a77ac */ /* 0x000ee20008000800 */
[----:B------:R-:W4:Y:S01]  /*1410*/  LDCU UR11, c[0x0][0xb20] ;  /* 0x00016400ff0b77ac */ /* 0x000f220008000800 */
[----:B--2---:R-:W-:Y:S02]  /*1420*/  UIMAD.WIDE.U32 UR6, UR45, UR12, URZ ;  /* 0x0000000c2d0672a5 */ /* 0x004fe4000f8e00ff */
[----:B------:R-:W-:Y:S02]  /*1430*/  UIMAD.WIDE.U32 UR8, UR46, UR15, URZ ;  /* 0x0000000f2e0872a5 */ /* 0x000fe4000f8e00ff */
[----:B---3--:R-:W-:-:S03]  /*1440*/  UISETP.NE.AND UP0, UPT, UR10, 0x1, UPT ;  /* 0x000000010a00788c */ /* 0x008fc6000bf05270 */
[----:B------:R-:W-:Y:S02]  /*1450*/  UMOV UR6, UR7 ;  /* 0x0000000700067c82 */ /* 0x000fe40008000000 */
[----:B------:R-:W-:Y:S01]  /*1460*/  USHF.R.U32.HI UR6, URZ, UR13, UR6 ;  /* 0x0000000dff067299 */ /* 0x000fe20008011606 */
[----:B------:R-:W-:-:S03]  /*1470*/  UMOV UR5, UR9 ;  /* 0x0000000900057c82 */ /* 0x000fc60008000000 */
[----:B------:R-:W-:Y:S02]  /*1480*/  USEL UR6, UR45, UR6, !UP0 ;  /* 0x000000062d067287 */ /* 0x000fe4000c000000 */
[----:B------:R-:W-:Y:S02]  /*1490*/  UISETP.NE.AND UP0, UPT, UR14, 0x1, UPT ;  /* 0x000000010e00788c */ /* 0x000fe4000bf05270 */
[----:B----4-:R-:W-:-:S04]  /*14a0*/  USHF.R.U32.HI UR5, URZ, UR11, UR5 ;  /* 0x0000000bff057299 */ /* 0x010fc80008011605 */
[----:B------:R-:W-:-:S04]  /*14b0*/  USEL UR5, UR46, UR5, !UP0 ;  /* 0x000000052e057287 */ /* 0x000fc8000c000000 */
[----:B------:R-:W-:Y:S02]  /*14c0*/  UIADD3 UR7, UPT, UPT, UR6, -UR5, URZ ;  /* 0x8000000506077290 */ /* 0x000fe4000fffe0ff */
[----:B------:R-:W-:Y:S02]  /*14d0*/  UIADD3 UR5, UPT, UPT, -UR6, UR5, URZ ;  /* 0x0000000506057290 */ /* 0x000fe4000fffe1ff */
[----:B------:R-:W-:Y:S02]  /*14e0*/  UIMAD UR46, UR7, UR14, UR46 ;  /* 0x0000000e072e72a4 */ /* 0x000fe4000f8e022e */
[----:B------:R-:W-:-:S12]  /*14f0*/  UIMAD UR45, UR5, UR10, UR45 ;  /* 0x0000000a052d72a4 */ /* 0x000fd8000f8e022d */
.L_x_19:
[----:B------:R-:W-:Y:S01]  /*1500*/  UISETP.NE.AND UP0, UPT, UR20, 0x2, UPT ;  /* 0x000000021400788c */ /* 0x000fe2000bf05270 */
[----:B------:R-:W-:Y:S09]  /*1510*/  BRA.U !UP6, `(.L_x_20) ;  /* 0x000000010e0c7547 */ /* 0x000ff2000b800000 */
[----:B------:R-:W-:Y:S01]  /*1520*/  UCGABAR_WAIT ;  /* 0x0000000000007dc7 */ /* 0x000fe20008000000 */
[----:B------:R-:W-:Y:S01]  /*1530*/  CCTL.IVALL ;  /* 0x00000000ff00798f */ /* 0x000fe20002000000 */
[----:B------:R-:W-:Y:S05]  /*1540*/  BRA `(.L_x_21) ;  /* 0x0000000000047947 */ /* 0x000fea0003800000 */
.L_x_20:
[----:B------:R-:W-:Y:S06]  /*1550*/  BAR.SYNC.DEFER_BLOCKING 0x0 ;  /* 0x0000000000007b1d */ /* 0x000fec0000010000 */
.L_x_21:
[----:B------:R-:W-:Y:S05]  /*1560*/  BRA.U UP0, `(.L_x_22) ;  /* 0x0000001100fc7547 */ /* 0x000fea000b800000 */
[----:B------:R-:W2:Y:S01]  /*1570*/  LDCU UR7, c[0x0][0x38c] ;  /* 0x00007180ff0777ac */ /* 0x000ea20008000800 */
[----:B------:R-:W-:Y:S01]  /*1580*/  PLOP3.LUT P1, PT, PT, PT, UP3, 0x80, 0x8 ;  /* 0x000000000008781c */ /* 0x000fe20003f2f038 */
[----:B------:R-:W-:Y:S01]  /*1590*/  IMAD.MOV.U32 R12, RZ, RZ, 0x1 ;  /* 0x00000001ff0c7424 */ /* 0x000fe200078e00ff */
[----:B------:R-:W-:Y:S01]  /*15a0*/  ISETP.EQ.OR P2, PT, R0, RZ, P3 ;  /* 0x000000ff0000720c */ /* 0x000fe20001f42670 */
[----:B------:R-:W-:Y:S01]  /*15b0*/  UISETP.NE.AND UP1, UPT, UR20, URZ, UPT ;  /* 0x000000ff1400728c */ /* 0x000fe2000bf25270 */
[----:B------:R-:W-:Y:S01]  /*15c0*/  PLOP3.LUT P1, PT, P1, PT, PT, 0x8, 0x80 ;  /* 0x000000000080781c */ /* 0x000fe20000f2e170 */
[----:B------:R-:W-:Y:S01]  /*15d0*/  USEL UR31, URZ, 0x1, UP5 ;  /* 0x00000001ff1f7887 */ /* 0x000fe2000a800000 */
[----:B------:R-:W-:Y:S01]  /*15e0*/  CS2R R10, SRZ ;  /* 0x00000000000a7805 */ /* 0x000fe2000001ff00 */
[----:B------:R-:W-:Y:S01]  /*15f0*/  IMAD.MOV.U32 R9, RZ, RZ, RZ ;  /* 0x000000ffff097224 */ /* 0x000fe200078e00ff */
[----:B------:R-:W3:Y:S01]  /*1600*/  LDCU UR48, c[0x0][0x370] ;  /* 0x00006e00ff3077ac */ /* 0x000ee20008000800 */
[----:B------:R-:W-:Y:S01]  /*1610*/  IMAD.MOV.U32 R8, RZ, RZ, 0x1 ;  /* 0x00000001ff087424 */ /* 0x000fe200078e00ff */
[----:B------:R-:W4:Y:S01]  /*1620*/  LDCU.64 UR40, c[0x0][0x348] ;  /* 0x00006900ff2877ac */ /* 0x000f220008000a00 */
[----:B------:R-:W-:-:S02]  /*1630*/  USHF.R.U32.HI UR53, URZ, 0x7, UR4 ;  /* 0x00000007ff357899 */ /* 0x000fc40008011604 */
[----:B--2---:R-:W-:Y:S02]  /*1640*/  UIADD3 UR6, UPT, UPT, UR7, 0xff, URZ ;  /* 0x000000ff07067890 */ /* 0x004fe4000fffe0ff */
[----:B------:R-:W-:Y:S02]  /*1650*/  UIADD3 UR54, UPT, UPT, UR7, 0x1fe, URZ ;  /* 0x000001fe07367890 */ /* 0x000fe4000fffe0ff */
[----:B------:R-:W-:Y:S01]  /*1660*/  USHF.R.S32.HI UR5, URZ, 0x1f, UR6 ;  /* 0x0000001fff057899 */ /* 0x000fe20008011406 */
[----:B------:R-:W2:Y:S03]  /*1670*/  LDCU UR47, c[0x0][0x374] ;  /* 0x00006e80ff2f77ac */ /* 0x000ea60008000800 */
[----:B------:R-:W-:Y:S02]  /*1680*/  ULEA.HI UR5, UR5, UR6, URZ, 0x8 ;  /* 0x0000000605057291 */ /* 0x000fe4000f8f40ff */
[----:B------:R-:W-:-:S02]  /*1690*/  USEL UR31, UR31, 0x2, UP1 ;  /* 0x000000021f1f7887 */ /* 0x000fc40008800000 */
[----:B------:R-:W-:Y:S02]  /*16a0*/  USHF.R.S32.HI UR50, URZ, 0x8, UR5 ;  /* 0x00000008ff327899 */ /* 0x000fe40008011405 */
[----:B------:R-:W-:Y:S02]  /*16b0*/  UIADD3 UR5, UPT, UPT, UR7, -0x1, URZ ;  /* 0xffffffff07057890 */ /* 0x000fe4000fffe0ff */
[----:B------:R-:W-:Y:S02]  /*16c0*/  UISETP.LT.U32.AND UP0, UPT, UR50, 0x3, UPT ;  /* 0x000000033200788c */ /* 0x000fe4000bf01070 */
[----:B------:R-:W-:Y:S02]  /*16d0*/  UISETP.GE.U32.AND UP2, UPT, UR5, -0x1ff, UPT ;  /* 0xfffffe010500788c */ /* 0x000fe4000bf46070 */
[----:B------:R-:W-:Y:S01]  /*16e0*/  USEL UR49, UR50, 0x3, UP0 ;  /* 0x0000000332317887 */ /* 0x000fe20008000000 */
[----:B------:R-:W-:-:S03]  /*16f0*/  UMOV UR29, URZ ;  /* 0x000000ff001d7c82 */ /* 0x000fc60008000000 */
[----:B------:R-:W-:Y:S02]  /*1700*/  UIADD3 UR30, UPT, UPT, UR49, -0x1, URZ ;  /* 0xffffffff311e7890 */ /* 0x000fe4000fffe0ff */
[----:B------:R-:W-:-:S03]  /*1710*/  UIADD3 UR51, UPT, UPT, UR50, -UR49, URZ ;  /* 0x8000003132337290 */ /* 0x000fc6000fffe0ff */
[----:B------:R-:W-:-:S04]  /*1720*/  @UP2 UIADD3 UR30, UPT, UPT, UR49, URZ, URZ ;  /* 0x000000ff311e2290 */ /* 0x000fc8000fffe0ff */
[----:B--234-:R-:W-:-:S12]  /*1730*/  UIADD3 UR30, UPT, UPT, UR30, 0x1, URZ ;  /* 0x000000011e1e7890 */ /* 0x01cfd8000fffe0ff */
.L_x_42:
[----:B------:R-:W-:Y:S01]  /*1740*/  UISETP.NE.AND UP0, UPT, UR52, URZ, UPT ;  /* 0x000000ff3400728c */ /* 0x000fe2000bf05270 */
[----:B------:R-:W2:Y:S08]  /*1750*/  S2UR UR52, SR_CgaCtaId ;  /* 0x00000000003479c3 */ /* 0x000eb00000008800 */
[----:B-1----:R-:W-:Y:S05]  /*1760*/  BRA.U UP0, `(.L_x_23) ;  /* 0x0000000100347547 */ /* 0x002fea000b800000 */
[----:B------:R-:W3:Y:S01]  /*1770*/  S2R R0, SR_CgaCtaId ;  /* 0x0000000000007919 */ /* 0x000ee20000008800 */
[----:B------:R-:W-:Y:S02]  /*1780*/  MOV R3, 0x400 ;  /* 0x0000040000037802 */ /* 0x000fe40000000f00 */
[----:B------:R-:W-:Y:S02]  /*1790*/  SHF.L.U32 R2, R8, 0x1f, RZ ;  /* 0x0000001f08027819 */ /* 0x000fe400000006ff */
[----:B---3--:R-:W-:-:S05]  /*17a0*/  LEA R0, R0, R3, 0x18 ;  /* 0x0000000300007211 */ /* 0x008fca00078ec0ff */
[----:B------:R-:W-:-:S04]  /*17b0*/  IMAD R3, R9, 0x8, R0 ;  /* 0x0000000809037824 */ /* 0x000fc800078e0200 */
[----:B------:R-:W3:Y:S02]  /*17c0*/  SYNCS.PHASECHK.TRANS64.TRYWAIT P0, [R3+URZ+0xc0], R2 ;  /* 0x0000c002030075a7 */ /* 0x000ee400080011ff */
[----:B---3--:R-:W-:Y:S05]  /*17d0*/  @!P0 BRA `(.L_x_24) ;  /* 0x00000068005c8947 */ /* 0x008fea0003800000 */
.L_x_105:
[----:B------:R-:W-:Y:S01]  /*17e0*/  VIADD R9, R9, 0x1 ;  /* 0x0000000109097836 */ /* 0x000fe20000000000 */
[----:B------:R3:W-:Y:S04]  /*17f0*/  SYNCS.ARRIVE.TRANS64.A1T0 RZ, [R3+URZ+0xb0], RZ ;  /* 0x0000b0ff03ff79a7 */ /* 0x0007e800081000ff */
[----:B------:R-:W-:-:S04]  /*1800*/  ISETP.NE.AND P0, PT, R9, 0x2, PT ;  /* 0x000000020900780c */ /* 0x000fc80003f05270 */
[----:B------:R-:W-:Y:S02]  /*1810*/  SEL R9, R9, RZ, P0 ;  /* 0x000000ff09097207 */ /* 0x000fe40000000000 */
[----:B---3--:R-:W-:-:S04]  /*1820*/  SEL R3, RZ, 0x1, P0 ;  /* 0x00000001ff037807 */ /* 0x008fc80000000000 */
[----:B------:R-:W-:-:S07]  /*1830*/  LOP3.LUT R8, R8, R3, RZ, 0x3c, !PT ;  /* 0x0000000308087212 */ /* 0x000fce00078e3cff */
.L_x_23:
[----:B------:R-:W-:Y:S01]  /*1840*/  UMOV UR13, 0x400 ;  /* 0x00000400000d7882 */ /* 0x000fe20000000000 */
[----:B------:R-:W-:Y:S01]  /*1850*/  SHF.L.U32 R0, R12, 0x1f, RZ ;  /* 0x0000001f0c007819 */ /* 0x000fe200000006ff */
[----:B--2---:R-:W-:Y:S02]  /*1860*/  ULEA UR13, UR52, UR13, 0x18 ;  /* 0x0000000d340d7291 */ /* 0x004fe4000f8ec0ff */
[----:B------:R-:W-:Y:S02]  /*1870*/  UISETP.GE.U32.AND UP0, UPT, UR54, 0x1ff, UPT ;  /* 0x000001ff3600788c */ /* 0x000fe4000bf06070 */
[----:B------:R-:W-:Y:S02]  /*1880*/  ULEA UR5, UR29, UR13, 0x3 ;  /* 0x0000000d1d057291 */ /* 0x000fe4000f8e18ff */
[----:B------:R-:W-:Y:S02]  /*1890*/  USHF.L.U32 UR35, UR45, 0x6, URZ ;  /* 0x000000062d237899 */ /* 0x000fe400080006ff */
[----:B------:R-:W-:Y:S01]  /*18a0*/  UIMAD UR19, UR46, 0xa0, UR53 ;  /* 0x000000a02e1378a4 */ /* 0x000fe2000f8e0235 */
[----:B------:R-:W-:-:S04]  /*18b0*/  UMOV UR14, URZ ;  /* 0x000000ff000e7c82 */ /* 0x000fc80008000000 */
[----:B------:R2:W3:Y:S01]  /*18c0*/  SYNCS.PHASECHK.TRANS64.TRYWAIT P0, [UR5+0x18], R0 ;  /* 0x00001800ff0075a7 */ /* 0x0004e20008001105 */
[----:B------:R-:W-:Y:S06]  /*18d0*/  BRA.U !UP0, `(.L_x_25) ;  /* 0x0000000108f07547 */ /* 0x000fec000b800000 */
[----:B------:R-:W-:Y:S01]  /*18e0*/  UMOV UR21, URZ ;  /* 0x000000ff00157c82 */ /* 0x000fe20008000000 */
[----:B------:R-:W-:-:S05]  /*18f0*/  UMOV UR6, UR29 ;  /* 0x0000001d00067c82 */ /* 0x000fca0008000000 */
.L_x_31:
[----:B------:R-:W-:Y:S01]  /*1900*/  @!P3 MOV R2, 0xe000 ;  /* 0x0000e0000002b802 */ /* 0x000fe20000000f00 */
[----:B------:R-:W-:Y:S01]  /*1910*/  ULEA UR33, UR6, UR13, 0x3 ;  /* 0x0000000d06217291 */ /* 0x000fe2000f8e18ff */
[----:B-1-3--:R-:W-:Y:S11]  /*1920*/  @P0 BRA `(.L_x_26) ;  /* 0x00000000000c0947 */ /* 0x00aff60003800000 */
[----:B------:R-:W-:Y:S04]  /*1930*/  SHF.L.U32 R3, R12, 0x1f, RZ ;  /* 0x0000001f0c037819 */ /* 0x000fe800000006ff */
[----:B------:R-:W3:Y:S02]  /*1940*/  SYNCS.PHASECHK.TRANS64.TRYWAIT P0, [UR33+0x18], R3 ;  /* 0x00001803ff0075a7 */ /* 0x000ee40008001121 */
[----:B---3--:R-:W-:Y:S05]  /*1950*/  @!P0 BRA `(.L_x_27) ;  /* 0x0000006800108947 */ /* 0x008fea0003800000 */
.L_x_26:
[----:B------:R3:W-:Y:S01]  /*1960*/  @!P3 SYNCS.ARRIVE.TRANS64 RZ, [UR33], R2 ;  /* 0x00000002ffffb9a7 */ /* 0x0007e20008000021 */
[----:B------:R-:W-:Y:S04]  /*1970*/  ULOP3.LUT UR5, UR31, 0x2, URZ, 0xfc, !UPT ;  /* 0x000000021f057892 */ /* 0x000fe8000f8efcff */
[----:B------:R-:W-:Y:S09]  /*1980*/  UISETP.NE.AND UP0, UPT, UR5, 0x2, UPT ;  /* 0x000000020500788c */ /* 0x000ff2000bf05270 */
[----:B------:R-:W-:Y:S05]  /*1990*/  BRA.U UP0, `(.L_x_28) ;  /* 0x0000000100047547 */ /* 0x000fea000b800000 */
[----:B-1----:R-:W-:Y:S05]  /*19a0*/  BPT.TRAP 0x1 ;  /* 0x000000040000795c */ /* 0x002fea0000300000 */
.L_x_28:
[----:B------:R-:W-:Y:S04]  /*19b0*/  BSSY.RECONVERGENT B0, `(.L_x_29) ;  /* 0x0000003000007945 */ /* 0x000fe80003800200 */
[----:B------:R-:W-:Y:S05]  /*19c0*/  @P2 BRA `(.L_x_30) ;  /* 0x0000000000042947 */ /* 0x000fea0003800000 */
[----:B-1----:R-:W-:Y:S05]  /*19d0*/  BPT.TRAP 0x1 ;  /* 0x000000040000795c */ /* 0x002fea0000300000 */
.L_x_30:
[----:B-1----:R-:W-:Y:S05]  /*19e0*/  BSYNC.RECONVERGENT B0 ;  /* 0x0000000000007941 */ /* 0x002fea0003800200 */
.L_x_29:
[----:B------:R-:W-:Y:S02]  /*19f0*/  UIADD3 UR5, UPT, UPT, UR6, 0x1, URZ ;  /* 0x0000000106057890 */ /* 0x000fe4000fffe0ff */
[----:B------:R-:W-:Y:S02]  /*1a00*/  UIADD3 UR14, UP1, UPT, UR40, 0x80, URZ ;  /* 0x00000080280e7890 */ /* 0x000fe4000ff3e0ff */
[----:B------:R-:W-:Y:S02]  /*1a10*/  UISETP.NE.AND UP0, UPT, UR5, 0x3, UPT ;  /* 0x000000030500788c */ /* 0x000fe4000bf05270 */
[----:B------:R-:W-:Y:S02]  /*1a20*/  ULEA UR24, UR6, UR13, 0xe ;  /* 0x0000000d06187291 */ /* 0x000fe4000f8e70ff */
[----:B------:R-:W-:Y:S02]  /*1a30*/  USEL UR7, URZ, 0x1, UP0 ;  /* 0x00000001ff077887 */ /* 0x000fe40008000000 */
[----:B------:R-:W-:Y:S02]  /*1a40*/  USEL UR29, UR5, URZ, UP0 ;  /* 0x000000ff051d7287 */ /* 0x000fe40008000000 */
[----:B------:R-:W-:Y:S02]  /*1a50*/  USHF.L.U32 UR34, UR21, 0x8, URZ ;  /* 0x0000000815227899 */ /* 0x000fe400080006ff */
[----:B------:R-:W-:Y:S01]  /*1a60*/  ULEA UR5, UR29, UR13, 0x3 ;  /* 0x0000000d1d057291 */ /* 0x000fe2000f8e18ff */
[----:B------:R-:W-:Y:S01]  /*1a70*/  LOP3.LUT R12, R12, UR7, RZ, 0x3c, !PT ;  /* 0x000000070c0c7c12 */ /* 0x000fe2000f8e3cff */
[----:B------:R-:W-:Y:S02]  /*1a80*/  UIADD3.X UR15, UPT, UPT, URZ, UR41, URZ, UP1, !UPT ;  /* 0x00000029ff0f7290 */ /* 0x000fe40008ffe4ff */
[----:B------:R-:W-:Y:S01]  /*1a90*/  UIADD3 UR32, UPT, UPT, UR24, 0x5300, URZ ;  /* 0x0000530018207890 */ /* 0x000fe2000fffe0ff */
[----:B--2---:R-:W-:Y:S01]  /*1aa0*/  SHF.L.U32 R0, R12, 0x1f, RZ ;  /* 0x0000001f0c007819 */ /* 0x004fe200000006ff */
[----:B------:R-:W-:Y:S02]  /*1ab0*/  UIADD3 UR26, UPT, UPT, UR34, 0x80, URZ ;  /* 0x00000080221a7890 */ /* 0x000fe4000fffe0ff */
[----:B------:R-:W-:Y:S01]  /*1ac0*/  UIADD3 UR24, UPT, UPT, UR24, 0x7300, URZ ;  /* 0x0000730018187890 */ /* 0x000fe2000fffe0ff */
[----:B------:R4:W1:Y:S01]  /*1ad0*/  SYNCS.PHASECHK.TRANS64.TRYWAIT P0, [UR5+0x18], R0 ;  /* 0x00001800ff0075a7 */ /* 0x0008620008001105 */
[----:B------:R-:W-:Y:S01]  /*1ae0*/  UIMAD UR5, UR6, 0xa000, UR4 ;  /* 0x0000a000060578a4 */ /* 0x000fe2000f8e0204 */
[----:B------:R-:W-:Y:S02]  /*1af0*/  UMOV UR7, 0x10000000 ;  /* 0x1000000000077882 */ /* 0x000fe40000000000 */
[----:B------:R-:W-:Y:S01]  /*1b00*/  UMOV UR6, 0x0 ;  /* 0x0000000000067882 */ /* 0x000fe20000000000 */
[----:B------:R-:W-:Y:S01]  /*1b10*/  UIADD3 UR22, UP0, UPT, UR40, 0x180, URZ ;  /* 0x0000018028167890 */ /* 0x000fe2000ff1e0ff */
[----:B------:R-:W-:Y:S01]  /*1b20*/  UTMALDG.3D [UR32], [UR14], desc[UR6] ;  /* 0x000006200e0075b4 */ /* 0x000fe20008011000 */
[----:B------:R-:W-:Y:S01]  /*1b30*/  UIADD3 UR5, UPT, UPT, UR13, UR5, URZ ;  /* 0x000000050d057290 */ /* 0x000fe2000fffe0ff */
[----:B------:R-:W-:Y:S01]  /*1b40*/  UMOV UR25, UR33 ;  /* 0x0000002100197c82 */ /* 0x000fe20008000000 */
[----:B------:R-:W-:Y:S01]  /*1b50*/  UMOV UR27, UR35 ;  /* 0x00000023001b7c82 */ /* 0x000fe20008000000 */
[----:B------:R-:W-:Y:S01]  /*1b60*/  UMOV UR28, UR36 ;  /* 0x00000024001c7c82 */ /* 0x000fe20008000000 */
[----:B------:R-:W-:Y:S01]  /*1b70*/  UIADD3.X UR23, UPT, UPT, URZ, UR41, URZ, UP0, !UPT ;  /* 0x00000029ff177290 */ /* 0x000fe200087fe4ff */
[----:B------:R2:W-:Y:S01]  /*1b80*/  UTMALDG.3D [UR24], [UR14], desc[UR6] ;  /* 0x000006180e0075b4 */ /* 0x0005e20008011000 */
[----:B------:R-:W-:Y:S02]  /*1b90*/  UIADD3 UR16, UPT, UPT, UR5, 0x11300, URZ ;  /* 0x0001130005107890 */ /* 0x000fe4000fffe0ff */
[----:B------:R-:W-:Y:S01]  /*1ba0*/  UIADD3 UR8, UPT, UPT, UR5, 0x16300, URZ ;  /* 0x0001630005087890 */ /* 0x000fe2000fffe0ff */
[----:B------:R-:W-:Y:S01]  /*1bb0*/  UMOV UR37, 0x30000 ;  /* 0x0003000000257882 */ /* 0x000fe20000000000 */
[----:B------:R-:W-:Y:S01]  /*1bc0*/  UMOV UR17, UR33 ;  /* 0x0000002100117c82 */ /* 0x000fe20008000000 */
[----:B------:R-:W-:Y:S01]  /*1bd0*/  UMOV UR20, UR36 ;  /* 0x0000002400147c82 */ /* 0x000fe20008000000 */
[----:B------:R-:W-:Y:S01]  /*1be0*/  UMOV UR18, UR34 ;  /* 0x0000002200127c82 */ /* 0x000fe20008000000 */
[----:B------:R-:W-:Y:S02]  /*1bf0*/  UMOV UR11, UR19 ;  /* 0x00000013000b7c82 */ /* 0x000fe40008000000 */
[----:B------:R-:W-:Y:S01]  /*1c00*/  UTMALDG.3D.MULTICAST [UR16], [UR22], UR37, desc[UR6] ;  /* 0x00000610160073b4 */ /* 0x000fe20008011825 */
[----:B------:R-:W-:Y:S01]  /*1c10*/  UIADD3 UR21, UPT, UPT, UR21, 0x1, URZ ;  /* 0x0000000115157890 */ /* 0x000fe2000fffe0ff */
[----:B------:R-:W-:Y:S01]  /*1c20*/  UMOV UR12, UR36 ;  /* 0x00000024000c7c82 */ /* 0x000fe20008000000 */
[----:B------:R-:W-:Y:S01]  /*1c30*/  UMOV UR9, UR33 ;  /* 0x0000002100097c82 */ /* 0x000fe20008000000 */
[----:B------:R-:W-:Y:S01]  /*1c40*/  UMOV UR10, UR26 ;  /* 0x0000001a000a7c82 */ /* 0x000fe20008000000 */
[----:B------:R-:W-:Y:S01]  /*1c50*/  UISETP.NE.AND UP0, UPT, UR21, UR30, UPT ;  /* 0x0000001e1500728c */ /* 0x000fe2000bf05270 */
[----:B------:R3:W-:Y:S01]  /*1c60*/  UTMALDG.3D.MULTICAST [UR8], [UR22], UR37, desc[UR6] ;  /* 0x00000608160073b4 */ /* 0x0007e20008011825 */
[----:B--2---:R-:W-:Y:S01]  /*1c70*/  UMOV UR14, UR30 ;  /* 0x0000001e000e7c82 */ /* 0x004fe20008000000 */
[----:B---3--:R-:W-:Y:S06]  /*1c80*/  UMOV UR6, UR29 ;  /* 0x0000001d00067c82 */ /* 0x008fec0008000000 */
[----:B----4-:R-:W-:Y:S05]  /*1c90*/  BRA.U UP0, `(.L_x_31) ;  /* 0xfffffffd00187547 */ /* 0x010fea000b83ffff */
.L_x_25:
[----:B------:R-:W-:Y:S01]  /*1ca0*/  ULEA UR5, UR29, UR13, 0x3 ;  /* 0x0000000d1d057291 */ /* 0x000fe2000f8e18ff */
[----:B--2---:R-:W-:Y:S01]  /*1cb0*/  SHF.L.U32 R0, R12, 0x1f, RZ ;  /* 0x0000001f0c007819 */ /* 0x004fe200000006ff */
[----:B------:R-:W-:Y:S01]  /*1cc0*/  @!P1 SYNCS.ARRIVE.TRANS64.A1T0 RZ, [UR13+0x48], RZ ;  /* 0x000048ffffff99a7 */ /* 0x000fe2000810000d */
[----:B------:R-:W-:-:S06]  /*1cd0*/  UISETP.GT.AND UP0, UPT, UR50, UR49, UPT ;  /* 0x000000313200728c */ /* 0x000fcc000bf04270 */
[----:B-1-3--:R1:W2:Y:S03]  /*1ce0*/  SYNCS.PHASECHK.TRANS64.TRYWAIT P0, [UR5+0x18], R0 ;  /* 0x00001800ff0075a7 */ /* 0x00a2a60008001105 */
[----:B------:R-:W-:Y:S05]  /*1cf0*/  BRA.U !UP0, `(.L_x_32) ;  /* 0x0000000108ec7547 */ /* 0x000fea000b800000 */
[----:B------:R-:W-:Y:S01]  /*1d00*/  UIADD3 UR15, UPT, UPT, UR51, UR14, URZ ;  /* 0x0000000e330f7290 */ /* 0x000fe2000fffe0ff */
[----:B------:R-:W-:-:S11]  /*1d10*/  UMOV UR6, UR29 ;  /* 0x0000001d00067c82 */ /* 0x000fd60008000000 */
.L_x_38:
[----:B--2---:R-:W-:Y:S01]  /*1d20*/  @!P3 MOV R2, 0xe000 ;  /* 0x0000e0000002b802 */ /* 0x004fe20000000f00 */
[----:B------:R-:W-:Y:S01]  /*1d30*/  ULEA UR33, UR6, UR13, 0x3 ;  /* 0x0000000d06217291 */ /* 0x000fe2000f8e18ff */
[----:B--2-4-:R-:W-:Y:S11]  /*1d40*/  @P0 BRA `(.L_x_33) ;  /* 0x00000000000c0947 */ /* 0x014ff60003800000 */
[----:B------:R-:W-:Y:S04]  /*1d50*/  SHF.L.U32 R3, R12, 0x1f, RZ ;  /* 0x0000001f0c037819 */ /* 0x000fe800000006ff */
[----:B------:R-:W2:Y:S02]  /*1d60*/  SYNCS.PHASECHK.TRANS64.TRYWAIT P0, [UR33+0x18], R3 ;  /* 0x00001803ff0075a7 */ /* 0x000ea40008001121 */
[----:B--2---:R-:W-:Y:S05]  /*1d70*/  @!P0 BRA `(.L_x_34) ;  /* 0x0000006400208947 */ /* 0x004fea0003800000 */
.L_x_33:
[----:B------:R2:W-:Y:S01]  /*1d80*/  @!P3 SYNCS.ARRIVE.TRANS64 RZ, [UR33], R2 ;  /* 0x00000002ffffb9a7 */ /* 0x0005e20008000021 */
[----:B------:R-:W-:Y:S04]  /*1d90*/  ULOP3.LUT UR5, UR31, 0x2, URZ, 0xfc, !UPT ;  /* 0x000000021f057892 */ /* 0x000fe8000f8efcff */
[----:B------:R-:W-:Y:S09]  /*1da0*/  UISETP.NE.AND UP0, UPT, UR5, 0x2, UPT ;  /* 0x000000020500788c */ /* 0x000ff2000bf05270 */
[----:B------:R-:W-:Y:S05]  /*1db0*/  BRA.U UP0, `(.L_x_35) ;  /* 0x0000000100047547 */ /* 0x000fea000b800000 */
[----:B------:R-:W-:Y:S05]  /*1dc0*/  BPT.TRAP 0x1 ;  /* 0x000000040000795c */ /* 0x000fea0000300000 */
.L_x_35:
[----:B------:R-:W-:Y:S04]  /*1dd0*/  BSSY.RECONVERGENT B0, `(.L_x_36) ;  /* 0x0000003000007945 */ /* 0x000fe80003800200 */
[----:B------:R-:W-:Y:S05]  /*1de0*/  @P2 BRA `(.L_x_37) ;  /* 0x0000000000042947 */ /* 0x000fea0003800000 */
[----:B------:R-:W-:Y:S05]  /*1df0*/  BPT.TRAP 0x1 ;  /* 0x000000040000795c */ /* 0x000fea0000300000 */
.L_x_37:
[----:B------:R-:W-:Y:S05]  /*1e00*/  BSYNC.RECONVERGENT B0 ;  /* 0x0000000000007941 */ /* 0x000fea0003800200 */
.L_x_36:
        /* <DEDUP_REMOVED lines=11> */
[----:B-1----:R-:W-:Y:S01]  /*1ec0*/  SHF.L.U32 R0, R12, 0x1f, RZ ;  /* 0x0000001f0c007819 */ /* 0x002fe200000006ff */
[----:B------:R-:W-:Y:S02]  /*1ed0*/  UIADD3 UR26, UPT, UPT, UR34, 0x80, URZ ;  /* 0x00000080221a7890 */ /* 0x000fe4000fffe0ff */
[----:B------:R-:W-:Y:S01]  /*1ee0*/  UIADD3 UR24, UPT, UPT, UR24, 0x7300, URZ ;  /* 0x0000730018187890 */ /* 0x000fe2000fffe0ff */
[----:B------:R3:W4:Y:S01]  /*1ef0*/  SYNCS.PHASECHK.TRANS64.TRYWAIT P0, [UR5+0x18], R0 ;  /* 0x00001800ff0075a7 */ /* 0x0007220008001105 */
[----:B------:R-:W-:Y:S01]  /*1f00*/  UMOV UR38, 0x0 ;  /* 0x0000000000267882 */ /* 0x000fe20000000000 */
[----:B------:R-:W-:Y:S01]  /*1f10*/  UMOV UR39, 0x10000000 ;  /* 0x1000000000277882 */ /* 0x000fe20000000000 */
[----:B------:R-:W-:Y:S01]  /*1f20*/  UIMAD UR5, UR6, 0xa000, UR4 ;  /* 0x0000a000060578a4 */ /* 0x000fe2000f8e0204 */
[----:B------:R-:W-:Y:S01]  /*1f30*/  UTMALDG.3D [UR32], [UR22], desc[UR38] ;  /* 0x00002620160075b4 */ /* 0x000fe20008011000 */
[----:B------:R-:W-:Y:S02]  /*1f40*/  UIADD3 UR6, UP0, UPT, UR40, 0x180, URZ ;  /* 0x0000018028067890 */ /* 0x000fe4000ff1e0ff */
[----:B------:R-:W-:Y:S01]  /*1f50*/  UIADD3 UR5, UPT, UPT, UR13, UR5, URZ ;  /* 0x000000050d057290 */ /* 0x000fe2000fffe0ff */
[----:B------:R-:W-:Y:S01]  /*1f60*/  UMOV UR25, UR33 ;  /* 0x0000002100197c82 */ /* 0x000fe20008000000 */
[----:B------:R-:W-:Y:S01]  /*1f70*/  UMOV UR27, UR35 ;  /* 0x00000023001b7c82 */ /* 0x000fe20008000000 */
[----:B------:R-:W-:Y:S01]  /*1f80*/  UMOV UR28, UR36 ;  /* 0x00000024001c7c82 */ /* 0x000fe20008000000 */
[----:B------:R-:W-:Y:S01]  /*1f90*/  UIADD3.X UR7, UPT, UPT, URZ, UR41, URZ, UP0, !UPT ;  /* 0x00000029ff077290 */ /* 0x000fe200087fe4ff */
[----:B------:R-:W-:Y:S01]  /*1fa0*/  UTMALDG.3D [UR24], [UR22], desc[UR38] ;  /* 0x00002618160075b4 */ /* 0x000fe20008011000 */
[----:B------:R-:W-:Y:S01]  /*1fb0*/  UIADD3 UR16, UPT, UPT, UR5, 0x11300, URZ ;  /* 0x0001130005107890 */ /* 0x000fe2000fffe0ff */
[----:B------:R-:W-:Y:S01]  /*1fc0*/  UMOV UR21, 0x30000 ;  /* 0x0003000000157882 */ /* 0x000fe20000000000 */
[----:B------:R-:W-:Y:S01]  /*1fd0*/  UMOV UR17, UR33 ;  /* 0x0000002100117c82 */ /* 0x000fe20008000000 */
[----:B------:R-:W-:Y:S01]  /*1fe0*/  UMOV UR20, UR36 ;  /* 0x0000002400147c82 */ /* 0x000fe20008000000 */
[----:B------:R-:W-:Y:S01]  /*1ff0*/  UMOV UR18, UR34 ;  /* 0x0000002200127c82 */ /* 0x000fe20008000000 */
[----:B------:R-:W-:Y:S01]  /*2000*/  UIADD3 UR8, UPT, UPT, UR5, 0x16300, URZ ;  /* 0x0001630005087890 */ /* 0x000fe2000fffe0ff */
[----:B------:R-:W-:Y:S03]  /*2010*/  UMOV UR11, UR19 ;  /* 0x00000013000b7c82 */ /* 0x000fe60008000000 */
[----:B------:R-:W-:Y:S01]  /*2020*/  UTMALDG.3D.MULTICAST [UR16], [UR6], UR21, desc[UR38] ;  /* 0x00002610060073b4 */ /* 0x000fe20008011815 */
[----:B------:R-:W-:Y:S01]  /*2030*/  UIADD3 UR14, UPT, UPT, UR14, 0x1, URZ ;  /* 0x000000010e0e7890 */ /* 0x000fe2000fffe0ff */
[----:B------:R-:W-:Y:S01]  /*2040*/  UMOV UR12, UR36 ;  /* 0x00000024000c7c82 */ /* 0x000fe20008000000 */
[----:B------:R-:W-:Y:S01]  /*2050*/  UMOV UR9, UR33 ;  /* 0x0000002100097c82 */ /* 0x000fe20008000000 */
[----:B------:R-:W-:Y:S01]  /*2060*/  UMOV UR10, UR26 ;  /* 0x0000001a000a7c82 */ /* 0x000fe20008000000 */
[----:B------:R-:W-:Y:S01]  /*2070*/  UISETP.NE.AND UP0, UPT, UR14, UR15, UPT ;  /* 0x0000000f0e00728c */ /* 0x000fe2000bf05270 */
[----:B------:R1:W-:Y:S02]  /*2080*/  UTMALDG.3D.MULTICAST [UR8], [UR6], UR21, desc[UR38] ;  /* 0x00002608060073b4 */ /* 0x0003e40008011815 */
[----:B-1----:R-:W-:Y:S06]  /*2090*/  UMOV UR6, UR29 ;  /* 0x0000001d00067c82 */ /* 0x002fec0008000000 */
[----:B---3--:R-:W-:Y:S05]  /*20a0*/  BRA.U UP0, `(.L_x_38) ;  /* 0xfffffffd001c7547 */ /* 0x008fea000b83ffff */
.L_x_32:
[C---:B------:R-:W-:Y:S01]  /*20b0*/  LEA R3, R11.reuse, UR13, 0x3 ;  /* 0x0000000d0b037c11 */ /* 0x040fe2000f8e18ff */
[----:B------:R-:W-:Y:S01]  /*20c0*/  NOP ;  /* 0x0000000000007918 */ /* 0x000fe20000000000 */
[----:B-1----:R-:W-:Y:S02]  /*20d0*/  SHF.L.U32 R0, R10, 0x1f, RZ ;  /* 0x0000001f0a007819 */ /* 0x002fe400000006ff */
[----:B------:R-:W-:Y:S02]  /*20e0*/  LEA R5, R11, UR13, 0x4 ;  /* 0x0000000d0b057c11 */ /* 0x000fe4000f8e20ff */
[----:B--2-4-:R-:W1:Y:S02]  /*20f0*/  SYNCS.PHASECHK.TRANS64.TRYWAIT P0, [R3+URZ+0x50], R0 ;  /* 0x00005000030075a7 */ /* 0x014e6400080011ff */
[----:B-1----:R-:W-:Y:S05]  /*2100*/  @!P0 BRA `(.L_x_39) ;  /* 0x0000006000548947 */ /* 0x002fea0003800000 */
.L_x_108:
[----:B------:R-:W2:Y:S01]  /*2110*/  LDS.128 R4, [R5+0xe0] ;  /* 0x0000e00005047984 */ /* 0x000ea20000000c00 */
[----:B------:R-:W-:Y:S01]  /*2120*/  UISETP.GE.AND UP0, UPT, UR42, 0x1, UPT ;  /* 0x000000012a00788c */ /* 0x000fe2000bf06270 */
[----:B------:R-:W-:Y:S01]  /*2130*/  @!PT LDS RZ, [RZ] ;  /* 0x00000000fffff984 */ /* 0x000fe20000000800 */
[----:B------:R-:W-:Y:S01]  /*2140*/  @!PT LDS RZ, [RZ] ;  /* 0x00000000fffff984 */ /* 0x000fe20000000800 */
[----:B------:R-:W-:Y:S01]  /*2150*/  @!PT LDS RZ, [RZ] ;  /* 0x00000000fffff984 */ /* 0x000fe20000000800 */
[----:B------:R-:W-:Y:S01]  /*2160*/  @!PT LDS RZ, [RZ] ;  /* 0x00000000fffff984 */ /* 0x000fe20000000800 */
[----:B------:R3:W-:Y:S06]  /*2170*/  MEMBAR.ALL.CTA ;  /* 0x0000000000007992 */ /* 0x0007ec0000008000 */
[----:B---3--:R-:W3:Y:S01]  /*2180*/  FENCE.VIEW.ASYNC.S ;  /* 0x00000000000073c6 */ /* 0x008ee20000000000 */
[----:B--2---:R-:W-:-:S13]  /*2190*/  LOP3.LUT P0, RZ, R6, 0x1, RZ, 0xc0, !PT ;  /* 0x0000000106ff7812 */ /* 0x004fda000780c0ff */
[----:B---3--:R-:W-:Y:S01]  /*21a0*/  VOTEU.ANY UP1, P0 ;  /* 0x0000000000ff7886 */ /* 0x008fe20000020100 */
[----:B------:R-:W-:-:S13]  /*21b0*/  PLOP3.LUT P0, PT, PT, PT, UP1, 0x80, 0x8 ;  /* 0x000000000008781c */ /* 0x000fda0003f0f018 */
[----:B-1----:R-:W-:Y:S02]  /*21c0*/  @P0 LOP3.LUT R0, R5, 0xffff, RZ, 0xc0, !PT ;  /* 0x0000ffff05000812 */ /* 0x002fe400078ec0ff */
[----:B------:R-:W-:Y:S02]  /*21d0*/  @P0 MOV R2, R4 ;  /* 0x0000000400020202 */ /* 0x000fe40000000f00 */
[----:B------:R-:W-:Y:S01]  /*21e0*/  @P0 R2UR UR6, R0 ;  /* 0x00000000000602ca */ /* 0x000fe200000e0000 */
[----:B------:R-:W-:Y:S01]  /*21f0*/  VIADD R0, R3, 0x60 ;  /* 0x0000006003007836 */ /* 0x000fe20000000000 */
[----:B------:R-:W-:Y:S02]  /*2200*/  @P0 SHF.R.U32.HI R4, RZ, 0x10, R5 ;  /* 0x00000010ff040819 */ /* 0x000fe40000011605 */
[----:B------:R-:W-:Y:S02]  /*2210*/  @P0 R2UR UR7, R2 ;  /* 0x00000000020702ca */ /* 0x000fe400000e0000 */
[----:B------:R-:W-:-:S02]  /*2220*/  PRMT R0, RZ, 0x654, R0 ;  /* 0x00000654ff007816 */ /* 0x000fc40000000000 */
[----:B------:R-:W-:Y:S02]  /*2230*/  @P0 R2UR UR5, R4 ;  /* 0x00000000040502ca */ /* 0x000fe400000e0000 */
[----:B------:R1:W-:Y:S03]  /*2240*/  SYNCS.ARRIVE.TRANS64.RED.A1T0 RZ, [R0+URZ], RZ ;  /* 0x000000ff00ff79a7 */ /* 0x0003e600081004ff */
[----:B------:R-:W-:-:S04]  /*2250*/  @UP1 UMOV UR43, UR6 ;  /* 0x00000006002b1c82 */ /* 0x000fc80008000000 */
[----:B------:R-:W-:-:S04]  /*2260*/  @UP1 UMOV UR44, UR7 ;  /* 0x00000007002c1c82 */ /* 0x000fc80008000000 */
[----:B------:R-:W-:Y:S01]  /*2270*/  @UP1 UMOV UR36, UR5 ;  /* 0x0000000500241c82 */ /* 0x000fe20008000000 */
[----:B------:R-:W-:Y:S05]  /*2280*/  BRA.U !UP0, `(.L_x_40) ;  /* 0x0000000108d47547 */ /* 0x000fea000b800000 */
[----:B------:R-:W2:Y:S01]  /*2290*/  LDCU.128 UR16, c[0x0][0xb10] ;  /* 0x00016200ff1077ac */ /* 0x000ea20008000c00 */
[----:B------:R-:W3:Y:S01]  /*22a0*/  LDCU UR12, c[0x0][0xb20] ;  /* 0x00016400ff0c77ac */ /* 0x000ee20008000800 */
[----:B------:R-:W4:Y:S01]  /*22b0*/  LDCU UR22, c[0x0][0xb0c] ;  /* 0x00016180ff1677ac */ /* 0x000f220008000800 */
[----:B------:R-:W1:Y:S01]  /*22c0*/  LDCU.64 UR8, c[0x0][0xb28] ;  /* 0x00016500ff0877ac */ /* 0x000e620008000a00 */
[----:B------:R-:W-:Y:S02]  /*22d0*/  UISETP.NE.AND UP3, UPT, UR42, 0x1, UPT ;  /* 0x000000012a00788c */ /* 0x000fe4000bf65270 */
[----:B--2---:R-:W-:Y:S02]  /*22e0*/  UIMAD.WIDE.U32 UR10, UR47, UR19, URZ ;  /* 0x000000132f0a72a5 */ /* 0x004fe4000f8e00ff */
[----:B------:R-:W-:Y:S02]  /*22f0*/  UIMAD.WIDE.U32 UR6, UR48, UR16, URZ ;  /* 0x00000010300672a5 */ /* 0x000fe4000f8e00ff */
[----:B------:R-:W-:-:S02]  /*2300*/  UISETP.NE.AND UP0, UPT, UR18, 0x1, UPT ;  /* 0x000000011200788c */ /* 0x000fc4000bf05270 */
[----:B------:R-:W-:Y:S01]  /*2310*/  UIMAD.WIDE.U32 UR20, UR43, UR19, URZ ;  /* 0x000000132b1472a5 */ /* 0x000fe2000f8e00ff */
[----:B------:R-:W-:Y:S02]  /*2320*/  UMOV UR10, UR11 ;  /* 0x0000000b000a7c82 */ /* 0x000fe40008000000 */
[----:B------:R-:W-:Y:S01]  /*2330*/  UMOV UR6, UR7 ;  /* 0x0000000700067c82 */ /* 0x000fe20008000000 */
[----:B---3--:R-:W-:Y:S02]  /*2340*/  USHF.R.U32.HI UR10, URZ, UR12, UR10 ;  /* 0x0000000cff0a7299 */ /* 0x008fe4000801160a */
[----:B------:R-:W-:Y:S02]  /*2350*/  USHF.R.U32.HI UR7, URZ, UR17, UR6 ;  /* 0x00000011ff077299 */ /* 0x000fe40008011606 */
[----:B----4-:R-:W-:Y:S02]  /*2360*/  UISETP.NE.AND UP2, UPT, UR22, 0x1, UPT ;  /* 0x000000011600788c */ /* 0x010fe4000bf45270 */
[----:B------:R-:W-:-:S02]  /*2370*/  USEL UR6, UR47, UR10, !UP0 ;  /* 0x0000000a2f067287 */ /* 0x000fc4000c000000 */
[----:B------:R-:W-:Y:S02]  /*2380*/  USEL UR7, UR48, UR7, !UP2 ;  /* 0x0000000730077287 */ /* 0x000fe4000d000000 */
[----:B-1----:R-:W-:Y:S01]  /*2390*/  UIMAD.WIDE.U32 UR10, UR6, UR8, URZ ;  /* 0x00000008060a72a5 */ /* 0x002fe2000f8e00ff */
[----:B------:R-:W-:Y:S01]  /*23a0*/  UMOV UR5, UR21 ;  /* 0x0000001500057c82 */ /* 0x000fe20008000000 */
[----:B------:R-:W-:Y:S02]  /*23b0*/  UIMAD.WIDE.U32 UR14, UR44, UR16, URZ ;  /* 0x000000102c0e72a5 */ /* 0x000fe4000f8e00ff */
[----:B------:R-:W-:-:S03]  /*23c0*/  UIMAD.WIDE.U32 UR20, UR7, UR8, URZ ;  /* 0x00000008071472a5 */ /* 0x000fc6000f8e00ff */
[----:B------:R-:W-:Y:S01]  /*23d0*/  UMOV UR10, UR11 ;  /* 0x0000000b000a7c82 */ /* 0x000fe20008000000 */
[----:B------:R-:W-:Y:S02]  /*23e0*/  USHF.R.U32.HI UR5, URZ, UR12, UR5 ;  /* 0x0000000cff057299 */ /* 0x000fe40008011605 */
[----:B------:R-:W-:Y:S01]  /*23f0*/  @UP3 USHF.R.U32.HI UR6, URZ, UR9, UR10 ;  /* 0x00000009ff063299 */ /* 0x000fe2000801160a */
[----:B------:R-:W-:Y:S01]  /*2400*/  UMOV UR14, UR15 ;  /* 0x0000000f000e7c82 */ /* 0x000fe20008000000 */
[----:B------:R-:W-:Y:S01]  /*2410*/  UMOV UR20, UR21 ;  /* 0x0000001500147c82 */ /* 0x000fe20008000000 */
[----:B------:R-:W-:Y:S02]  /*2420*/  USHF.R.U32.HI UR17, URZ, UR17, UR14 ;  /* 0x00000011ff117299 */ /* 0x000fe4000801160e */
[----:B------:R-:W-:Y:S02]  /*2430*/  USEL UR5, UR43, UR5, !UP0 ;  /* 0x000000052b057287 */ /* 0x000fe4000c000000 */
[----:B------:R-:W-:-:S02]  /*2440*/  @UP3 USHF.R.U32.HI UR7, URZ, UR9, UR20 ;  /* 0x00000009ff073299 */ /* 0x000fc40008011614 */
[----:B------:R-:W-:Y:S02]  /*2450*/  UIMAD UR10, UR42, UR6, URZ ;  /* 0x000000062a0a72a4 */ /* 0x000fe4000f8e02ff */
[----:B------:R-:W-:Y:S02]  /*2460*/  USEL UR6, UR44, UR17, !UP2 ;  /* 0x000000112c067287 */ /* 0x000fe4000d000000 */
[----:B------:R-:W-:Y:S02]  /*2470*/  UIMAD UR12, UR42, UR7, URZ ;  /* 0x000000072a0c72a4 */ /* 0x000fe4000f8e02ff */
[----:B------:R-:W-:Y:S02]  /*2480*/  UISETP.GE.AND UP0, UPT, UR5, UR10, UPT ;  /* 0x0000000a0500728c */ /* 0x000fe4000bf06270 */
[----:B------:R-:W-:Y:S02]  /*2490*/  UIMAD.WIDE.U32 UR10, UR5, UR8, URZ ;  /* 0x00000008050a72a5 */ /* 0x000fe4000f8e00ff */
[----:B------:R-:W-:-:S02]  /*24a0*/  UISETP.GE.OR UP0, UPT, UR6, UR12, UP0 ;  /* 0x0000000c0600728c */ /* 0x000fc40008706670 */
[----:B------:R-:W-:Y:S02]  /*24b0*/  UIMAD.WIDE.U32 UR14, UR6, UR8, URZ ;  /* 0x00000008060e72a5 */ /* 0x000fe4000f8e00ff */
[----:B------:R-:W-:Y:S01]  /*24c0*/  UIADD3 UR12, UPT, UPT, -UR6, URZ, URZ ;  /* 0x000000ff060c7290 */ /* 0x000fe2000fffe1ff */
[----:B------:R-:W-:Y:S01]  /*24d0*/  UMOV UR10, UR11 ;  /* 0x0000000b000a7c82 */ /* 0x000fe20008000000 */
[----:B------:R-:W-:Y:S02]  /*24e0*/  UIADD3 UR11, UPT, UPT, -UR5, URZ, URZ ;  /* 0x000000ff050b7290 */ /* 0x000fe4000fffe1ff */
[----:B------:R-:W-:-:S03]  /*24f0*/  USHF.R.U32.HI UR10, URZ, UR9, UR10 ;  /* 0x00000009ff0a7299 */ /* 0x000fc6000801160a */
[----:B------:R-:W-:Y:S01]  /*2500*/  @!UP0 UMOV UR8, UR15 ;  /* 0x0000000f00088c82 */ /* 0x000fe20008000000 */
[----:B------:R-:W-:Y:S02]  /*2510*/  UIMAD UR11, UR18, UR11, UR43 ;  /* 0x0000000b120b72a4 */ /* 0x000fe4000f8e022b */
[----:B------:R-:W-:Y:S02]  /*2520*/  USEL UR10, UR5, UR10, !UP3 ;  /* 0x0000000a050a7287 */ /* 0x000fe4000d800000 */
[----:B------:R-:W-:Y:S02]  /*2530*/  @!UP0 USHF.R.U32.HI UR8, URZ, UR9, UR8 ;  /* 0x00000009ff088299 */ /* 0x000fe40008011608 */
[----:B------:R-:W-:Y:S02]  /*2540*/  UIADD3 UR9, UPT, UPT, -UR10, URZ, URZ ;  /* 0x000000ff0a097290 */ /* 0x000fe4000fffe1ff */
[----:B------:R-:W-:Y:S02]  /*2550*/  @!UP0 USEL UR8, UR6, UR8, !UP3 ;  /* 0x0000000806088287 */ /* 0x000fe4000d800000 */
[----:B------:R-:W-:-:S02]  /*2560*/  UIMAD UR9, UR42, UR9, UR5 ;  /* 0x000000092a0972a4 */ /* 0x000fc4000f8e0205 */
[----:B------:R-:W-:Y:S02]  /*2570*/  @!UP0 UIADD3 UR10, UPT, UPT, UR10, -UR8, URZ ;  /* 0x800000080a0a8290 */ /* 0x000fe4000fffe0ff */
[----:B------:R-:W-:Y:S02]  /*2580*/  @!UP0 UIMAD UR8, UR9, UR7, UR8 ;  /* 0x00000007090882a4 */ /* 0x000fe4000f8e0208 */
[----:B------:R-:W-:Y:S02]  /*2590*/  @!UP0 UIMAD UR5, UR42, UR10, UR6 ;  /* 0x0000000a2a0582a4 */ /* 0x000fe4000f8e0206 */
[----:B------:R-:W-:Y:S02]  /*25a0*/  UIMAD UR7, UR22, UR12, UR44 ;  /* 0x0000000c160772a4 */ /* 0x000fe4000f8e022c */
[----:B------:R-:W-:Y:S01]  /*25b0*/  UIMAD UR43, UR5, UR18, UR11 ;  /* 0x00000012052b72a4 */ /* 0x000fe2000f8e020b */
[----:B------:R-:W-:Y:S02]  /*25c0*/  @!UP0 UMOV UR6, UR8 ;  /* 0x0000000800068c82 */ /* 0x000fe40008000000 */
[----:B------:R-:W-:-:S12]  /*25d0*/  UIMAD UR44, UR6, UR22, UR7 ;  /* 0x00000016062c72a4 */ /* 0x000fd8000f8e0207 */
.L_x_40:
[----:B------:R-:W2:Y:S02]  /*25e0*/  LDCU UR5, c[0x0][0xb30] ;  /* 0x00016600ff0577ac */ /* 0x000ea40008000800 */
[----:B--2---:R-:W-:-:S09]  /*25f0*/  UISETP.NE.AND UP0, UPT, UR5, 0x1, UPT ;  /* 0x000000010500788c */ /* 0x004fd2000bf05270 */
[----:B------:R-:W-:Y:S05]  /*2600*/  BRA.U UP0, `(.L_x_41) ;  /* 0x0000000100447547 */ /* 0x000fea000b800000 */
[----:B------:R-:W2:Y:S01]  /*2610*/  LDCU.128 UR16, c[0x0][0xb10] ;  /* 0x00016200ff1077ac */ /* 0x000ea20008000c00 */
[----:B------:R-:W3:Y:S01]  /*2620*/  LDCU UR10, c[0x0][0xb0c] ;  /* 0x00016180ff0a77ac */ /* 0x000ee20008000800 */
[----:B------:R-:W4:Y:S01]  /*2630*/  LDCU UR11, c[0x0][0xb20] ;  /* 0x00016400ff0b77ac */ /* 0x000f220008000800 */
[----:B--2---:R-:W-:Y:S02]  /*2640*/  UIMAD.WIDE.U32 UR8, UR44, UR16, URZ ;  /* 0x000000102c0872a5 */ /* 0x004fe4000f8e00ff */
[----:B------:R-:W-:Y:S02]  /*2650*/  UIMAD.WIDE.U32 UR6, UR43, UR19, URZ ;  /* 0x000000132b0672a5 */ /* 0x000fe4000f8e00ff */
[----:B---3--:R-:W-:Y:S02]  /*2660*/  UISETP.NE.AND UP2, UPT, UR10, 0x1, UPT ;  /* 0x000000010a00788c */ /* 0x008fe4000bf45270 */
[----:B------:R-:W-:Y:S01]  /*2670*/  UISETP.NE.AND UP0, UPT, UR18, 0x1, UPT ;  /* 0x000000011200788c */ /* 0x000fe2000bf05270 */
[----:B------:R-:W-:-:S02]  /*2680*/  UMOV UR8, UR9 ;  /* 0x0000000900087c82 */ /* 0x000fc40008000000 */
[----:B------:R-:W-:Y:S01]  /*2690*/  UMOV UR5, UR7 ;  /* 0x0000000700057c82 */ /* 0x000fe20008000000 */
[----:B------:R-:W-:Y:S02]  /*26a0*/  USHF.R.U32.HI UR17, URZ, UR17, UR8 ;  /* 0x00000011ff117299 */ /* 0x000fe40008011608 */
[----:B----4-:R-:W-:Y:S02]  /*26b0*/  USHF.R.U32.HI UR5, URZ, UR11, UR5 ;  /* 0x0000000bff057299 */ /* 0x010fe40008011605 */
[----:B------:R-:W-:Y:S02]  /*26c0*/  USEL UR6, UR44, UR17, !UP2 ;  /* 0x000000112c067287 */ /* 0x000fe4000d000000 */
[----:B------:R-:W-:-:S04]  /*26d0*/  USEL UR5, UR43, UR5, !UP0 ;  /* 0x000000052b057287 */ /* 0x000fc8000c000000 */
[----:B------:R-:W-:Y:S02]  /*26e0*/  UIADD3 UR7, UPT, UPT, UR6, -UR5, URZ ;  /* 0x8000000506077290 */ /* 0x000fe4000fffe0ff */
[----:B------:R-:W-:Y:S02]  /*26f0*/  UIADD3 UR5, UPT, UPT, -UR6, UR5, URZ ;  /* 0x0000000506057290 */ /* 0x000fe4000fffe1ff */
[----:B------:R-:W-:Y:S02]  /*2700*/  UIMAD UR43, UR7, UR18, UR43 ;  /* 0x00000012072b72a4 */ /* 0x000fe4000f8e022b */
[----:B------:R-:W-:-:S12]  /*2710*/  UIMAD UR44, UR5, UR10, UR44 ;  /* 0x0000000a052c72a4 */ /* 0x000fd8000f8e022c */
.L_x_41:
[----:B------:R-:W-:Y:S01]  /*2720*/  VIADD R11, R11, 0x1 ;  /* 0x000000010b0b7836 */ /* 0x000fe20000000000 */
[----:B------:R-:W-:Y:S01]  /*2730*/  PLOP3.LUT P1, PT, PT, PT, PT, 0x80, 0x8 ;  /* 0x000000000008781c */ /* 0x000fe20003f2f070 */
[----:B------:R-:W-:Y:S02]  /*2740*/  UIADD3 UR45, UPT, UPT, UR44, UR60, URZ ;  /* 0x0000003c2c2d7290 */ /* 0x000fe4000fffe0ff */
[----:B------:R-:W-:Y:S01]  /*2750*/  UIADD3 UR46, UPT, UPT, UR43, UR57, URZ ;  /* 0x000000392b2e7290 */ /* 0x000fe2000fffe0ff */
[----:B------:R-:W-:-:S04]  /*2760*/  ISETP.NE.AND P0, PT, R11, 0x2, PT ;  /* 0x000000020b00780c */ /* 0x000fc80003f05270 */
[----:B------:R-:W-:Y:S02]  /*2770*/  SEL R3, RZ, 0x1, P0 ;  /* 0x00000001ff037807 */ /* 0x000fe40000000000 */
[----:B------:R-:W-:Y:S02]  /*2780*/  SEL R11, R11, RZ, P0 ;  /* 0x000000ff0b0b7207 */ /* 0x000fe40000000000 */
[----:B------:R-:W-:Y:S01]  /*2790*/  LOP3.LUT R10, R10, R3, RZ, 0x3c, !PT ;  /* 0x000000030a0a7212 */ /* 0x000fe200078e3cff */
[----:B------:R-:W-:Y:S06]  /*27a0*/  BRA.U UP1, `(.L_x_42) ;  /* 0xffffffed01e47547 */ /* 0x000fec000b83ffff */
[----:B------:R-:W-:Y:S01]  /*27b0*/  UIADD3 UR13, UPT, UPT, UR13, 0x18, URZ ;  /* 0x000000180d0d7890 */ /* 0x000fe2000fffe0ff */
[----:B------:R-:W-:-:S03]  /*27c0*/  SHF.L.U32 R3, R12, 0x1f, RZ ;  /* 0x0000001f0c037819 */ /* 0x000fc600000006ff */
[----:B------:R-:W-:-:S09]  /*27d0*/  ULEA UR4, UR29, UR13, 0x3 ;  /* 0x0000000d1d047291 */ /* 0x000fd2000f8e18ff */
[----:B------:R-:W2:Y:S02]  /*27e0*/  SYNCS.PHASECHK.TRANS64.TRYWAIT P0, [UR4], R3 ;  /* 0x00000003ff0075a7 */ /* 0x000ea40008001104 */
[----:B--2---:R-:W-:Y:S05]  /*27f0*/  @!P0 BRA `(.L_x_43) ;  /* 0x0000005800ac8947 */ /* 0x004fea0003800000 */
.L_x_110:
[----:B------:R-:W-:-:S04]  /*2800*/  UIADD3 UR4, UPT, UPT, UR29, 0x1, URZ ;  /* 0x000000011d047890 */ /* 0x000fc8000fffe0ff */
[----:B------:R-:W-:-:S04]  /*2810*/  UISETP.NE.AND UP0, UPT, UR4, 0x3, UPT ;  /* 0x000000030400788c */ /* 0x000fc8000bf05270 */
[----:B------:R-:W-:Y:S02]  /*2820*/  USEL UR6, URZ, 0x1, UP0 ;  /* 0x00000001ff067887 */ /* 0x000fe40008000000 */
[----:B------:R-:W-:-:S04]  /*2830*/  USEL UR4, UR4, URZ, UP0 ;  /* 0x000000ff04047287 */ /* 0x000fc80008000000 */
[----:B------:R-:W-:Y:S01]  /*2840*/  ULEA UR5, UR4, UR13, 0x3 ;  /* 0x0000000d04057291 */ /* 0x000fe2000f8e18ff */
[----:B------:R-:W-:-:S04]  /*2850*/  LOP3.LUT R12, R12, UR6, RZ, 0x3c, !PT ;  /* 0x000000060c0c7c12 */ /* 0x000fc8000f8e3cff */
[----:B-1----:R-:W-:-:S04]  /*2860*/  SHF.L.U32 R3, R12, 0x1f, RZ ;  /* 0x0000001f0c037819 */ /* 0x002fc800000006ff */
[----:B------:R-:W1:Y:S02]  /*2870*/  SYNCS.PHASECHK.TRANS64.TRYWAIT P0, [UR5], R3 ;  /* 0x00000003ff0075a7 */ /* 0x000e640008001105 */
[----:B-1----:R-:W-:Y:S05]  /*2880*/  @!P0 BRA `(.L_x_44) ;  /* 0x0000005800a08947 */ /* 0x002fea0003800000 */
.L_x_112:
[----:B------:R-:W-:-:S04]  /*2890*/  UIADD3 UR4, UPT, UPT, UR4, 0x1, URZ ;  /* 0x0000000104047890 */ /* 0x000fc8000fffe0ff */
[----:B------:R-:W-:-:S04]  /*28a0*/  UISETP.NE.AND UP0, UPT, UR4, 0x3, UPT ;  /* 0x000000030400788c */ /* 0x000fc8000bf05270 */
[----:B------:R-:W-:Y:S02]  /*28b0*/  USEL UR5, URZ, 0x1, UP0 ;  /* 0x00000001ff057887 */ /* 0x000fe40008000000 */
[----:B------:R-:W-:-:S04]  /*28c0*/  USEL UR4, UR4, URZ, UP0 ;  /* 0x000000ff04047287 */ /* 0x000fc80008000000 */
[----:B------:R-:W-:Y:S01]  /*28d0*/  ULEA UR4, UR4, UR13, 0x3 ;  /* 0x0000000d04047291 */ /* 0x000fe2000f8e18ff */
[----:B-1----:R-:W-:-:S04]  /*28e0*/  LOP3.LUT R3, R12, UR5, RZ, 0x3c, !PT ;  /* 0x000000050c037c12 */ /* 0x002fc8000f8e3cff */
[----:B------:R-:W-:Y:S01]  /*28f0*/  SHF.L.U32 R3, R3, 0x1f, RZ ;  /* 0x0000001f03037819 */ /* 0x000fe200000006ff */
[----:B------:R-:W-:-:S07]  /*2900*/  IMAD.U32 R0, RZ, RZ, UR4 ;  /* 0x00000004ff007e24 */ /* 0x000fce000f8e00ff */
.L_x_45:
[----:B-1----:R1:W2:Y:S02]  /*2910*/  SYNCS.PHASECHK.TRANS64.TRYWAIT P0, [R0+URZ], R3 ;  /* 0x00000003000075a7 */ /* 0x0022a400080011ff */
[----:B--2---:R-:W-:Y:S05]  /*2920*/  @!P0 NANOSLEEP.SYNCS 0x989680 ;  /* 0x009896800000895d */ /* 0x004fea0003900000 */
[----:B------:R-:W2:Y:S02]  /*2930*/  @!P0 SYNCS.PHASECHK.TRANS64 P0, [R0+URZ], R3 ;  /* 0x00000003000085a7 */ /* 0x000ea400080010ff */
[----:B--2---:R-:W-:Y:S05]  /*2940*/  @P0 EXIT ;  /* 0x000000000000094d */ /* 0x004fea0003800000 */
[----:B------:R-:W-:Y:S05]  /*2950*/  BRA `(.L_x_45) ;  /* 0xfffffffc00ec7947 */ /* 0x000fea000383ffff */
.L_x_22:
[----:B------:R-:W-:-:S04]  /*2960*/  UISETP.NE.AND UP0, UPT, UR52, URZ, UPT ;  /* 0x000000ff3400728c */ /* 0x000fc8000bf05270 */
[----:B------:R-:W-:-:S09]  /*2970*/  UISETP.NE.OR UP0, UPT, UR20, 0x1, UP0 ;  /* 0x000000011400788c */ /* 0x000fd20008705670 */
[----:B------:R-:W-:Y:S05]  /*2980*/  BRA.U UP0, `(.L_x_46) ;  /* 0x0000000500487547 */ /* 0x000fea000b800000 */
[----:B------:R-:W-:Y:S01]  /*2990*/  ISETP.GE.U32.AND P2, PT, R0, 0x2, PT ;  /* 0x000000020000780c */ /* 0x000fe20003f46070 */
[----:B------:R-:W-:Y:S01]  /*29a0*/  IMAD.MOV.U32 R12, RZ, RZ, 0x1 ;  /* 0x00000001ff0c7424 */ /* 0x000fe200078e00ff */
[----:B------:R-:W-:Y:S02]  /*29b0*/  CS2R R10, SRZ ;  /* 0x00000000000a7805 */ /* 0x000fe4000001ff00 */
[----:B------:R-:W-:Y:S01]  /*29c0*/  CS2R R8, SRZ ;  /* 0x0000000000087805 */ /* 0x000fe2000001ff00 */
[----:B------:R-:W-:Y:S01]  /*29d0*/  UMOV UR6, 0x400 ;  /* 0x0000040000067882 */ /* 0x000fe20000000000 */
[----:B------:R-:W-:Y:S01]  /*29e0*/  UMOV UR5, URZ ;  /* 0x000000ff00057c82 */ /* 0x000fe20008000000 */
[----:B------:R-:W-:-:S12]  /*29f0*/  ULEA UR6, UR52, UR6, 0x18 ;  /* 0x0000000634067291 */ /* 0x000fd8000f8ec0ff */
.L_x_50:
[----:B------:R-:W-:Y:S02]  /*2a00*/  LEA R2, R8, UR6, 0x3 ;  /* 0x0000000608027c11 */ /* 0x000fe4000f8e18ff */
[----:B------:R-:W-:-:S03]  /*2a10*/  SHF.L.U32 R5, R9, 0x1f, RZ ;  /* 0x0000001f09057819 */ /* 0x000fc600000006ff */
[----:B------:R-:W-:Y:S01]  /*2a20*/  VIADD R4, R2, 0xc0 ;  /* 0x000000c002047836 */ /* 0x000fe20000000000 */
[----:B------:R-:W2:Y:S02]  /*2a30*/  SYNCS.PHASECHK.TRANS64.TRYWAIT P0, [R2+URZ+0xb0], R5 ;  /* 0x0000b005020075a7 */ /* 0x000ea400080011ff */
[----:B--2---:R-:W-:Y:S05]  /*2a40*/  @!P0 BRA `(.L_x_47) ;  /* 0x0000005800488947 */ /* 0x004fea0003800000 */
.L_x_113:
[----:B------:R-:W-:Y:S01]  /*2a50*/  ULEA UR4, UR5, UR6, 0x3 ;  /* 0x0000000605047291 */ /* 0x000fe2000f8e18ff */
[----:B------:R-:W-:Y:S02]  /*2a60*/  PRMT R4, RZ, 0x654, R4 ;  /* 0x00000654ff047816 */ /* 0x000fe40000000004 */
[----:B--2---:R-:W-:Y:S01]  /*2a70*/  SHF.L.U32 R5, R12, 0x1f, RZ ;  /* 0x0000001f0c057819 */ /* 0x004fe200000006ff */
[----:B------:R-:W-:Y:S01]  /*2a80*/  UIADD3 UR7, UPT, UPT, UR4, 0x50, URZ ;  /* 0x0000005004077890 */ /* 0x000fe2000fffe0ff */
[----:B------:R2:W-:Y:S05]  /*2a90*/  SYNCS.ARRIVE.TRANS64.RED.A1T0 RZ, [R4+URZ], RZ ;  /* 0x000000ff04ff79a7 */ /* 0x0005ea00081004ff */
[----:B------:R-:W-:Y:S01]  /*2aa0*/  IMAD.U32 R7, RZ, RZ, UR7 ;  /* 0x00000007ff077e24 */ /* 0x000fe2000f8e00ff */
[----:B------:R-:W3:Y:S04]  /*2ab0*/  SYNCS.PHASECHK.TRANS64.TRYWAIT P0, [UR4+0x60], R5 ;  /* 0x00006005ff0075a7 */ /* 0x000ee80008001104 */
[----:B------:R-:W-:Y:S01]  /*2ac0*/  PRMT R6, R0, 0x654, R7 ;  /* 0x0000065400067816 */ /* 0x000fe20000000007 */
[----:B--2---:R-:W-:Y:S01]  /*2ad0*/  @!P2 IMAD.MOV.U32 R4, RZ, RZ, 0x10 ;  /* 0x00000010ff04a424 */ /* 0x004fe200078e00ff */
[----:B---3--:R-:W-:Y:S06]  /*2ae0*/  @!P0 BRA `(.L_x_48) ;  /* 0x0000005800348947 */ /* 0x008fec0003800000 */
.L_x_115:
[----:B------:R-:W-:Y:S01]  /*2af0*/  ULEA UR8, UR5, UR6, 0x4 ;  /* 0x0000000605087291 */ /* 0x000fe2000f8e20ff */
[----:B------:R-:W-:Y:S01]  /*2b00*/  SEL R3, R6, R3, !P2 ;  /* 0x0000000306037207 */ /* 0x000fe20005000000 */
[----:B------:R-:W-:Y:S01]  /*2b10*/  UIADD3 UR9, UPT, UPT, UR4, 0x50, URZ ;  /* 0x0000005004097890 */ /* 0x000fe2000fffe0ff */
[----:B--2---:R-:W-:Y:S01]  /*2b20*/  LEA R2, R11, UR6, 0x3 ;  /* 0x000000060b027c11 */ /* 0x004fe2000f8e18ff */
[----:B------:R-:W-:Y:S01]  /*2b30*/  UIADD3 UR8, UPT, UPT, UR8, 0xe0, URZ ;  /* 0x000000e008087890 */ /* 0x000fe2000fffe0ff */
[----:B------:R-:W-:Y:S01]  /*2b40*/  SHF.L.U32 R5, R10, 0x1f, RZ ;  /* 0x0000001f0a057819 */ /* 0x000fe200000006ff */
[----:B------:R2:W-:Y:S01]  /*2b50*/  @!P2 SYNCS.ARRIVE.TRANS64.RED RZ, [R3+URZ], R4 ;  /* 0x0000000403ffa9a7 */ /* 0x0005e200080004ff */
[----:B------:R-:W-:Y:S01]  /*2b60*/  UIADD3 UR4, UPT, UPT, UR5, 0x1, URZ ;  /* 0x0000000105047890 */ /* 0x000fe2000fffe0ff */
[----:B------:R-:W-:-:S03]  /*2b70*/  VIADD R8, R8, 0x1 ;  /* 0x0000000108087836 */ /* 0x000fc60000000000 */
[----:B------:R-:W-:Y:S02]  /*2b80*/  UISETP.NE.AND UP0, UPT, UR4, 0x2, UPT ;  /* 0x000000020400788c */ /* 0x000fe4000bf05270 */
[----:B------:R-:W-:Y:S06]  /*2b90*/  UGETNEXTWORKID.BROADCAST [UR8], [UR9] ;  /* 0x00000000080073ca */ /* 0x000fec0008000100 */
[----:B------:R-:W-:Y:S01]  /*2ba0*/  USEL UR7, URZ, 0x1, UP0 ;  /* 0x00000001ff077887 */ /* 0x000fe20008000000 */
[----:B------:R-:W-:Y:S01]  /*2bb0*/  ISETP.NE.AND P0, PT, R8, 0x2, PT ;  /* 0x000000020800780c */ /* 0x000fe20003f05270 */
[----:B------:R-:W-:Y:S01]  /*2bc0*/  USEL UR5, UR4, URZ, UP0 ;  /* 0x000000ff04057287 */ /* 0x000fe20008000000 */
[----:B------:R-:W3:Y:S03]  /*2bd0*/  SYNCS.PHASECHK.TRANS64.TRYWAIT P1, [R2+URZ+0x50], R5 ;  /* 0x00005005020075a7 */ /* 0x000ee600080211ff */
[----:B------:R-:W-:Y:S01]  /*2be0*/  LOP3.LUT R12, R12, UR7, RZ, 0x3c, !PT ;  /* 0x000000070c0c7c12 */ /* 0x000fe2000f8e3cff */
[----:B--23--:R-:W-:Y:S07]  /*2bf0*/  @!P1 BRA `(.L_x_49) ;  /* 0x0000005800089947 */ /* 0x00cfee0003800000 */
.L_x_116:
[C---:B------:R-:W-:Y:S01]  /*2c00*/  LEA R4, R11.reuse, UR6, 0x4 ;  /* 0x000000060b047c11 */ /* 0x040fe2000f8e20ff */
[----:B--2---:R-:W-:Y:S01]  /*2c10*/  VIADD R2, R2, 0x60 ;  /* 0x0000006002027836 */ /* 0x004fe20000000000 */
[----:B------:R-:W-:Y:S01]  /*2c20*/  SEL R8, R8, RZ, P0 ;  /* 0x000000ff08087207 */ /* 0x000fe20000000000 */
[----:B------:R-:W-:-:S03]  /*2c30*/  VIADD R11, R11, 0x1 ;  /* 0x000000010b0b7836 */ /* 0x000fc60000000000 */
[----:B------:R-:W2:Y:S01]  /*2c40*/  LDS.128 R4, [R4+0xe0] ;  /* 0x0000e00004047984 */ /* 0x000ea20000000c00 */
[----:B------:R-:W-:Y:S02]  /*2c50*/  PRMT R2, RZ, 0x654, R2 ;  /* 0x00000654ff027816 */ /* 0x000fe40000000002 */
[C---:B------:R-:W-:Y:S01]  /*2c60*/  ISETP.NE.AND P1, PT, R11.reuse, 0x2, PT ;  /* 0x000000020b00780c */ /* 0x040fe20003f25270 */
[----:B------:R-:W-:Y:S01]  /*2c70*/  @!PT LDS RZ, [RZ] ;  /* 0x00000000fffff984 */ /* 0x000fe20000000800 */
[----:B------:R-:W-:Y:S01]  /*2c80*/  @!PT LDS RZ, [RZ] ;  /* 0x00000000fffff984 */ /* 0x000fe20000000800 */
[----:B------:R-:W-:Y:S01]  /*2c90*/  @!PT LDS RZ, [RZ] ;  /* 0x00000000fffff984 */ /* 0x000fe20000000800 */
[----:B------:R-:W-:Y:S01]  /*2ca0*/  @!PT LDS RZ, [RZ] ;  /* 0x00000000fffff984 */ /* 0x000fe20000000800 */
[----:B------:R3:W-:Y:S06]  /*2cb0*/  MEMBAR.ALL.CTA ;  /* 0x0000000000007992 */ /* 0x0007ec0000008000 */
[----:B---3--:R-:W3:Y:S01]  /*2cc0*/  FENCE.VIEW.ASYNC.S ;  /* 0x00000000000073c6 */ /* 0x008ee20000000000 */
[----:B------:R-:W-:Y:S01]  /*2cd0*/  SEL R11, R11, RZ, P1 ;  /* 0x000000ff0b0b7207 */ /* 0x000fe20000800000 */
[----:B---3--:R3:W-:Y:S01]  /*2ce0*/  SYNCS.ARRIVE.TRANS64.RED.A1T0 RZ, [R2+URZ], RZ ;  /* 0x000000ff02ff79a7 */ /* 0x0087e200081004ff */
[----:B--2---:R-:W-:-:S02]  /*2cf0*/  LOP3.LUT P3, RZ, R6, 0x1, RZ, 0xc0, !PT ;  /* 0x0000000106ff7812 */ /* 0x004fc4000786c0ff */
[----:B------:R-:W-:-:S04]  /*2d00*/  SEL R5, RZ, 0x1, P1 ;  /* 0x00000001ff057807 */ /* 0x000fc80000800000 */
[----:B------:R-:W-:Y:S02]  /*2d10*/  LOP3.LUT R10, R10, R5, RZ, 0x3c, !PT ;  /* 0x000000050a0a7212 */ /* 0x000fe400078e3cff */
[----:B---3--:R-:W-:-:S04]  /*2d20*/  SEL R2, RZ, 0x1, P0 ;  /* 0x00000001ff027807 */ /* 0x008fc80000000000 */
[----:B------:R-:W-:Y:S01]  /*2d30*/  LOP3.LUT R9, R9, R2, RZ, 0x3c, !PT ;  /* 0x0000000209097212 */ /* 0x000fe200078e3cff */
[----:B------:R-:W-:Y:S06]  /*2d40*/  @P3 BRA `(.L_x_50) ;  /* 0xfffffffc002c3947 */ /* 0x000fec000383ffff */
[----:B------:R-:W-:Y:S01]  /*2d50*/  ULEA UR4, UR5, UR6, 0x3 ;  /* 0x0000000605047291 */ /* 0x000fe2000f8e18ff */
[----:B------:R-:W-:-:S08]  /*2d60*/  SHF.L.U32 R3, R12, 0x1f, RZ ;  /* 0x0000001f0c037819 */ /* 0x000fd000000006ff */
[----:B------:R-:W2:Y:S02]  /*2d70*/  SYNCS.PHASECHK.TRANS64 P0, [UR4+0x60], R3 ;  /* 0x00006003ff0075a7 */ /* 0x000ea40008001004 */
[----:B--2---:R-:W-:Y:S05]  /*2d80*/  @P0 BRA `(.L_x_51) ;  /* 0x0000000000080947 */ /* 0x004fea0003800000 */
[----:B------:R-:W2:Y:S02]  /*2d90*/  SYNCS.PHASECHK.TRANS64.TRYWAIT P0, [UR4+0x60], R3 ;  /* 0x00006003ff0075a7 */ /* 0x000ea40008001104 */
[----:B--2---:R-:W-:Y:S05]  /*2da0*/  @!P0 BRA `(.L_x_52) ;  /* 0x0000005400b08947 */ /* 0x004fea0003800000 */
.L_x_51:
[----:B------:R-:W-:-:S04]  /*2db0*/  UIADD3 UR7, UPT, UPT, UR5, 0x1, URZ ;  /* 0x0000000105077890 */ /* 0x000fc8000fffe0ff */
[----:B------:R-:W-:-:S04]  /*2dc0*/  UISETP.NE.AND UP0, UPT, UR7, 0x2, UPT ;  /* 0x000000020700788c */ /* 0x000fc8000bf05270 */
[----:B------:R-:W-:Y:S02]  /*2dd0*/  USEL UR8, URZ, 0x1, UP0 ;  /* 0x00000001ff087887 */ /* 0x000fe40008000000 */
[----:B------:R-:W-:-:S04]  /*2de0*/  USEL UR7, UR7, URZ, UP0 ;  /* 0x000000ff07077287 */ /* 0x000fc80008000000 */
[----:B------:R-:W-:Y:S01]  /*2df0*/  ULEA UR7, UR7, UR6, 0x3 ;  /* 0x0000000607077291 */ /* 0x000fe2000f8e18ff */
[----:B--2---:R-:W-:-:S04]  /*2e00*/  LOP3.LUT R3, R12, UR8, RZ, 0x3c, !PT ;  /* 0x000000080c037c12 */ /* 0x004fc8000f8e3cff */
[----:B------:R-:W-:-:S04]  /*2e10*/  SHF.L.U32 R0, R3, 0x1f, RZ ;  /* 0x0000001f03007819 */ /* 0x000fc800000006ff */
[----:B------:R-:W2:Y:S02]  /*2e20*/  SYNCS.PHASECHK.TRANS64 P0, [UR7+0x60], R0 ;  /* 0x00006000ff0075a7 */ /* 0x000ea40008001007 */
[----:B-12---:R-:W-:Y:S05]  /*2e30*/  @P0 EXIT ;  /* 0x000000000000094d */ /* 0x006fea0003800000 */
[----:B------:R-:W-:Y:S02]  /*2e40*/  SHF.L.U32 R3, R3, 0x1f, RZ ;  /* 0x0000001f03037819 */ /* 0x000fe400000006ff */
[----:B------:R-:W-:-:S07]  /*2e50*/  MOV R0, UR7 ;  /* 0x0000000700007c02 */ /* 0x000fce0008000f00 */
.L_x_53:
[----:B-1----:R1:W2:Y:S02]  /*2e60*/  SYNCS.PHASECHK.TRANS64.TRYWAIT P0, [R0+URZ+0x60], R3 ;  /* 0x00006003000075a7 */ /* 0x0022a400080011ff */
[----:B--2---:R-:W-:Y:S05]  /*2e70*/  @!P0 NANOSLEEP.SYNCS 0x989680 ;  /* 0x009896800000895d */ /* 0x004fea0003900000 */
[----:B------:R-:W2:Y:S02]  /*2e80*/  @!P0 SYNCS.PHASECHK.TRANS64 P0, [R0+URZ+0x60], R3 ;  /* 0x00006003000085a7 */ /* 0x000ea400080010ff */
[----:B--2---:R-:W-:Y:S05]  /*2e90*/  @P0 EXIT ;  /* 0x000000000000094d */ /* 0x004fea0003800000 */
[----:B------:R-:W-:Y:S05]  /*2ea0*/  BRA `(.L_x_53) ;  /* 0xfffffffc00ec7947 */ /* 0x000fea000383ffff */
.L_x_46:
[----:B------:R-:W-:Y:S05]  /*2eb0*/  BRA.U UP4, `(.L_x_54) ;  /* 0x0000001104407547 */ /* 0x000fea000b800000 */
[----:B------:R-:W-:Y:S01]  /*2ec0*/  UMOV UR4, 0x40 ;  /* 0x0000004000047882 */ /* 0x000fe20000000000 */
[----:B------:R-:W-:Y:S01]  /*2ed0*/  NOP ;  /* 0x0000000000007918 */ /* 0x000fe20000000000 */
[----:B------:R-:W-:Y:S01]  /*2ee0*/  ULEA UR5, UR52, UR4, 0x18 ;  /* 0x0000000434057291 */ /* 0x000fe2000f8ec0ff */
[----:B------:R-:W-:Y:S02]  /*2ef0*/  UMOV UR6, 0x400 ;  /* 0x0000040000067882 */ /* 0x000fe40000000000 */
[----:B------:R-:W-:-:S06]  /*2f00*/  ULEA UR6, UR52, UR6, 0x18 ;  /* 0x0000000634067291 */ /* 0x000fcc000f8ec0ff */
[----:B------:R-:W2:Y:S02]  /*2f10*/  LDS.U8 R0, [UR5+0x1c] ;  /* 0x00001c05ff007984 */ /* 0x000ea40008000000 */
[----:B--2---:R-:W-:-:S13]  /*2f20*/  ISETP.NE.AND P0, PT, R0, RZ, PT ;  /* 0x000000ff0000720c */ /* 0x004fda0003f05270 */
[----:B------:R-:W-:Y:S05]  /*2f30*/  @P0 BRA `(.L_x_55) ;  /* 0x0000000000580947 */ /* 0x000fea0003800000 */
[----:B------:R-:W-:-:S13]  /*2f40*/  ELECT P0, URZ, PT ;  /* 0x0000000000ff782f */ /* 0x000fda0003800000 */
[----:B------:R-:W-:Y:S05]  /*2f50*/  @!P0 BRA `(.L_x_56) ;  /* 0x0000000000608947 */ /* 0x000fea0003800000 */
[----:B------:R-:W-:Y:S01]  /*2f60*/  UMOV UR4, 0x10 ;  /* 0x0000001000047882 */ /* 0x000fe20000000000 */
[----:B------:R-:W-:Y:S01]  /*2f70*/  HFMA2 R0, -RZ, RZ, 0, 5.9604644775390625e-08 ;  /* 0x00000001ff007431 */ /* 0x000fe200000001ff */
[----:B------:R-:W-:-:S03]  /*2f80*/  MOV R3, 0xffff ;  /* 0x0000ffff00037802 */ /* 0x000fc60000000f00 */
[----:B------:R-:W-:Y:S04]  /*2f90*/  DEPBAR.LE SB2, 0x36 ;  /* 0x0000ad800000791a */ /* 0x000fe80000000000 */
[----:B------:R-:W2:Y:S02]  /*2fa0*/  UTCATOMSWS.FIND_AND_SET.ALIGN UP0, UR4, UR4 ;  /* 0x00000004000475e3 */ /* 0x000ea40008000800 */
[----:B--2---:R-:W-:Y:S01]  /*2fb0*/  MOV R4, UR4 ;  /* 0x0000000400047c02 */ /* 0x004fe20008000f00 */
[----:B------:R-:W-:Y:S06]  /*2fc0*/  BRA.U UP0, `(.L_x_57) ;  /* 0x0000000100187547 */ /* 0x000fec000b800000 */
.L_x_58:
[----:B------:R-:W-:Y:S05]  /*2fd0*/  NANOSLEEP 0x64 ;  /* 0x000000640000795d */ /* 0x000fea0003800000 */
[----:B------:R-:W-:-:S05]  /*2fe0*/  UMOV UR4, 0x10 ;  /* 0x0000001000047882 */ /* 0x000fca0000000000 */
[----:B------:R-:W-:Y:S04]  /*2ff0*/  DEPBAR.LE SB2, 0x36 ;  /* 0x0000ad800000791a */ /* 0x000fe80000000000 */
[----:B------:R-:W2:Y:S02]  /*3000*/  UTCATOMSWS.FIND_AND_SET.ALIGN UP0, UR4, UR4 ;  /* 0x00000004000475e3 */ /* 0x000ea40008000800 */
[----:B--2---:R-:W-:Y:S01]  /*3010*/  MOV R4, UR4 ;  /* 0x0000000400047c02 */ /* 0x004fe20008000f00 */
[----:B------:R-:W-:Y:S05]  /*3020*/  BRA.U !UP0, `(.L_x_58) ;  /* 0xfffffffd08e87547 */ /* 0x000fea000b83ffff */
.L_x_57:
[-C--:B------:R-:W-:Y:S02]  /*3030*/  SHF.L.U32 R3, R3, R4.reuse, RZ ;  /* 0x0000000403037219 */ /* 0x080fe400000006ff */
[----:B------:R-:W-:Y:S01]  /*3040*/  SHF.L.U32 R0, R0, R4, RZ ;  /* 0x0000000400007219 */ /* 0x000fe200000006ff */
[----:B------:R-:W-:Y:S02]  /*3050*/  IMAD.SHL.U32 R4, R4, 0x20, RZ ;  /* 0x0000002004047824 */ /* 0x000fe400078e00ff */
[----:B------:R2:W-:Y:S04]  /*3060*/  ATOMS.OR RZ, [UR5+0x14], R3 ;  /* 0x00001403ffff798c */ /* 0x0005e8000b000005 */
[----:B------:R2:W-:Y:S04]  /*3070*/  ATOMS.OR RZ, [UR5+0x18], R0 ;  /* 0x00001800ffff798c */ /* 0x0005e8000b000005 */
[----:B------:R2:W-:Y:S01]  /*3080*/  STS [UR6+0x100], R4 ;  /* 0x00010004ff007988 */ /* 0x0005e20008000806 */
[----:B------:R-:W-:Y:S05]  /*3090*/  BRA `(.L_x_56) ;  /* 0x0000000000107947 */ /* 0x000fea0003800000 */
.L_x_55:
[----:B------:R-:W-:Y:S02]  /*30a0*/  MOV R0, 0xffffffff ;  /* 0xffffffff00007802 */ /* 0x000fe40000000f00 */
[----:B------:R-:W-:-:S03]  /*30b0*/  MOV R4, 0x30e0 ;  /* 0x000030e000047802 */ /* 0x000fc60000000f00 */
[----:B------:R2:W-:Y:S04]  /*30c0*/  STS [UR6+0x100], R0 ;  /* 0x00010000ff007988 */ /* 0x0005e80008000806 */
[----:B-12--5:R-:W-:Y:S05]  /*30d0*/  CALL.REL.NOINC `($__internal_1_$__cuda_sm10x_tcgen05_guardrail_trap_phase_invalid_during_alloc) ;  /* 0x0000005800307944 */ /* 0x026fea0003c00000 */
.L_x_56:
[----:B------:R-:W-:Y:S05]  /*30e0*/  WARPSYNC.ALL ;  /* 0x0000000000007948 */ /* 0x000fea0003800000 */
[----:B------:R-:W3:Y:S01]  /*30f0*/  S2UR UR4, SR_CgaCtaId ;  /* 0x00000000000479c3 */ /* 0x000ee20000008800 */
[----:B------:R-:W-:Y:S01]  /*3100*/  UMOV UR43, 0x400 ;  /* 0x00000400002b7882 */ /* 0x000fe20000000000 */
[----:B------:R-:W-:-:S06]  /*3110*/  NOP ;  /* 0x0000000000007918 */ /* 0x000fcc0000000000 */
[----:B------:R-:W-:Y:S06]  /*3120*/  BAR.ARV 0x6, 0xa0 ;  /* 0x0182800000007b1d */ /* 0x000fec0000002000 */
[----:B------:R-:W4:Y:S01]  /*3130*/  LDCU UR6, c[0x0][0x38c] ;  /* 0x00007180ff0677ac */ /* 0x000f220008000800 */
[----:B------:R-:W-:Y:S01]  /*3140*/  LOP3.LUT R2, R2, 0xffff, RZ, 0xc0, !PT ;  /* 0x0000ffff02027812 */ /* 0x000fe200078ec0ff */
[----:B------:R-:W-:Y:S01]  /*3150*/  IMAD.MOV.U32 R11, RZ, RZ, 0x1 ;  /* 0x00000001ff0b7424 */ /* 0x000fe200078e00ff */
[----:B------:R-:W-:Y:S01]  /*3160*/  CS2R R8, SRZ ;  /* 0x0000000000087805 */ /* 0x000fe2000001ff00 */
[----:B------:R-:W1:Y:S01]  /*3170*/  LDCU UR7, c[0x0][0x38c] ;  /* 0x00007180ff0777ac */ /* 0x000e620008000800 */
[----:B------:R-:W-:Y:S01]  /*3180*/  R2UR UR44, R2 ;  /* 0x00000000022c72ca */ /* 0x000fe200000e0000 */
[----:B------:R-:W-:Y:S01]  /*3190*/  IMAD.MOV.U32 R10, RZ, RZ, RZ ;  /* 0x000000ffff0a7224 */ /* 0x000fe200078e00ff */
[----:B------:R-:W-:Y:S01]  /*31a0*/  UMOV UR46, URZ ;  /* 0x000000ff002e7c82 */ /* 0x000fe20008000000 */
[----:B------:R-:W-:Y:S01]  /*31b0*/  UMOV UR41, URZ ;  /* 0x000000ff00297c82 */ /* 0x000fe20008000000 */
[----:B---3--:R-:W-:Y:S01]  /*31c0*/  ULEA UR43, UR4, UR43, 0x18 ;  /* 0x0000002b042b7291 */ /* 0x008fe2000f8ec0ff */
[----:B------:R-:W-:Y:S01]  /*31d0*/  UMOV UR62, 0x0 ;  /* 0x00000000003e7882 */ /* 0x000fe20000000000 */
[----:B------:R-:W-:-:S02]  /*31e0*/  UMOV UR63, 0x42804a0 ;  /* 0x042804a0003f7882 */ /* 0x000fc40000000000 */
[----:B------:R-:W-:Y:S02]  /*31f0*/  UIADD3 UR5, UPT, UPT, UR43, 0x5300, URZ ;  /* 0x000053002b057890 */ /* 0x000fe4000fffe0ff */
[----:B------:R-:W-:Y:S02]  /*3200*/  UIADD3 UR4, UPT, UPT, UR43, 0x11300, URZ ;  /* 0x000113002b047890 */ /* 0x000fe4000fffe0ff */
[----:B----4-:R-:W-:Y:S01]  /*3210*/  UIADD3 UR6, UPT, UPT, UR6, 0xff, URZ ;  /* 0x000000ff06067890 */ /* 0x010fe2000fffe0ff */
[----:B--2---:R-:W2:Y:S01]  /*3220*/  LDS R0, [UR43+0x100] ;  /* 0x0001002bff007984 */ /* 0x004ea20008000800 */
[----:B------:R-:W-:Y:S02]  /*3230*/  USHF.R.U32.HI UR5, URZ, 0x4, UR5 ;  /* 0x00000004ff057899 */ /* 0x000fe40008011605 */
[----:B------:R-:W-:Y:S02]  /*3240*/  USHF.R.S32.HI UR64, URZ, 0x1f, UR6 ;  /* 0x0000001fff407899 */ /* 0x000fe40008011406 */
[----:B------:R-:W-:-:S02]  /*3250*/  USHF.R.U32.HI UR4, URZ, 0x4, UR4 ;  /* 0x00000004ff047899 */ /* 0x000fc40008011604 */
[----:B------:R-:W-:Y:S02]  /*3260*/  ULEA.HI UR64, UR64, UR6, URZ, 0x8 ;  /* 0x0000000640407291 */ /* 0x000fe4000f8f40ff */
[----:B------:R-:W-:Y:S02]  /*3270*/  ULOP3.LUT UR5, UR5, 0x3fff, URZ, 0xc0, !UPT ;  /* 0x00003fff05057892 */ /* 0x000fe4000f8ec0ff */
[----:B------:R-:W-:Y:S02]  /*3280*/  USHF.R.S32.HI UR64, URZ, 0x8, UR64 ;  /* 0x00000008ff407899 */ /* 0x000fe40008011440 */
[----:B------:R-:W-:Y:S02]  /*3290*/  ULOP3.LUT UR4, UR4, 0x3fff, URZ, 0xc0, !UPT ;  /* 0x00003fff04047892 */ /* 0x000fe4000f8ec0ff */
[----:B------:R-:W-:Y:S01]  /*32a0*/  UISETP.LT.AND UP0, UPT, UR64, 0x1, UPT ;  /* 0x000000014000788c */ /* 0x000fe2000bf01270 */
[----:B------:R-:W-:Y:S01]  /*32b0*/  UMOV UR60, 0x0 ;  /* 0x00000000003c7882 */ /* 0x000fe20000000000 */
[----:B------:R-:W-:-:S02]  /*32c0*/  UMOV UR61, 0x42804a0 ;  /* 0x042804a0003d7882 */ /* 0x000fc40000000000 */
[----:B------:R-:W-:Y:S01]  /*32d0*/  USEL UR65, UR64, 0x1, !UP0 ;  /* 0x0000000140417887 */ /* 0x000fe2000c000000 */
[----:B------:R-:W-:Y:S01]  /*32e0*/  UMOV UR58, 0x0 ;  /* 0x00000000003a7882 */ /* 0x000fe20000000000 */
[----:B------:R-:W-:Y:S01]  /*32f0*/  UMOV UR59, 0x42804a0 ;  /* 0x042804a0003b7882 */ /* 0x000fe20000000000 */
[----:B------:R-:W-:Y:S01]  /*3300*/  UMOV UR56, 0x0 ;  /* 0x0000000000387882 */ /* 0x000fe20000000000 */
[----:B------:R-:W-:Y:S01]  /*3310*/  UMOV UR57, 0x42804a0 ;  /* 0x042804a000397882 */ /* 0x000fe20000000000 */
[----:B------:R-:W-:Y:S01]  /*3320*/  UMOV UR54, 0x0 ;  /* 0x0000000000367882 */ /* 0x000fe20000000000 */
[----:B------:R-:W-:Y:S01]  /*3330*/  UMOV UR55, 0x42804a0 ;  /* 0x042804a000377882 */ /* 0x000fe20000000000 */
[----:B------:R-:W-:Y:S01]  /*3340*/  UMOV UR52, 0x0 ;  /* 0x0000000000347882 */ /* 0x000fe20000000000 */
[----:B------:R-:W-:Y:S01]  /*3350*/  UMOV UR53, 0x42804a0 ;  /* 0x042804a000357882 */ /* 0x000fe20000000000 */
[----:B------:R-:W-:Y:S02]  /*3360*/  ULOP3.LUT UR45, UR5, 0x10000, URZ, 0xfc, !UPT ;  /* 0x00010000052d7892 */ /* 0x000fe4000f8efcff */
[----:B------:R-:W-:-:S02]  /*3370*/  ULOP3.LUT UR4, UR4, 0x10000, URZ, 0xfc, !UPT ;  /* 0x0001000004047892 */ /* 0x000fc4000f8efcff */
[----:B------:R-:W-:Y:S02]  /*3380*/  UIADD3 UR65, UPT, UPT, -UR65, URZ, URZ ;  /* 0x000000ff41417290 */ /* 0x000fe4000fffe1ff */
[----:B-1----:R-:W-:Y:S01]  /*3390*/  UISETP.GE.AND UP4, UPT, UR7, 0x1, UPT ;  /* 0x000000010700788c */ /* 0x002fe2000bf86270 */
[----:B------:R-:W-:Y:S01]  /*33a0*/  UMOV UR50, 0x0 ;  /* 0x0000000000327882 */ /* 0x000fe20000000000 */
[----:B------:R-:W-:Y:S01]  /*33b0*/  UMOV UR51, 0x42804a0 ;  /* 0x042804a000337882 */ /* 0x000fe20000000000 */
[----:B------:R-:W-:Y:S01]  /*33c0*/  UMOV UR48, 0x0 ;  /* 0x0000000000307882 */ /* 0x000fe20000000000 */
[----:B--2---:R-:W-:Y:S01]  /*33d0*/  R2UR UR66, R0 ;  /* 0x00000000004272ca */ /* 0x004fe200000e0000 */
[----:B------:R-:W-:-:S14]  /*33e0*/  UMOV UR49, 0x42804a0 ;  /* 0x042804a000317882 */ /* 0x000fdc0000000000 */
.L_x_65:
[----:B------:R-:W-:Y:S02]  /*33f0*/  LEA R0, R10, UR43, 0x3 ;  /* 0x0000002b0a007c11 */ /* 0x000fe4000f8e18ff */
[----:B------:R-:W-:Y:S02]  /*3400*/  SHF.L.U32 R5, R9, 0x1f, RZ ;  /* 0x0000001f09057819 */ /* 0x000fe400000006ff */
[----:B------:R-:W-:Y:S01]  /*3410*/  PLOP3.LUT P0, PT, PT, PT, UP4, 0x80, 0x8 ;  /* 0x000000000008781c */ /* 0x000fe20003f0f048 */
[----:B------:R-:W-:Y:S01]  /*3420*/  VIADD R3, R0, 0x60 ;  /* 0x0000006000037836 */ /* 0x000fe20000000000 */
[----:B-1----:R-:W1:Y:S02]  /*3430*/  SYNCS.PHASECHK.TRANS64.TRYWAIT P1, [R0+URZ+0x50], R5 ;  /* 0x00005005000075a7 */ /* 0x002e6400080211ff */
[----:B-1-3--:R-:W-:Y:S09]  /*3440*/  @!P1 BRA `(.L_x_59) ;  /* 0x0000005000209947 */ /* 0x00aff20003800000 */
.L_x_118:
[----:B------:R-:W-:Y:S01]  /*3450*/  LEA R4, R10, UR43, 0x4 ;  /* 0x0000002b0a047c11 */ /* 0x000fe2000f8e20ff */
[----:B------:R-:W-:Y:S01]  /*3460*/  @UP4 ULEA UR5, UR41, UR43, 0x3 ;  /* 0x0000002b29054291 */ /* 0x000fe2000f8e18ff */
[----:B------:R-:W-:Y:S01]  /*3470*/  PLOP3.LUT P2, PT, PT, PT, PT, 0x80, 0x8 ;  /* 0x000000000008781c */ /* 0x000fe20003f4f070 */
[----:B------:R-:W-:Y:S01]  /*3480*/  ULEA UR47, UR46, UR43, 0x3 ;  /* 0x0000002b2e2f7291 */ /* 0x000fe2000f8e18ff */
[----:B------:R-:W-:Y:S02]  /*3490*/  PRMT R3, RZ, 0x654, R3 ;  /* 0x00000654ff037816 */ /* 0x000fe40000000003 */
[----:B-1----:R-:W1:Y:S01]  /*34a0*/  LDS.128 R4, [R4+0xe0] ;  /* 0x0000e00004047984 */ /* 0x002e620000000c00 */
[----:B------:R-:W-:Y:S02]  /*34b0*/  @P0 SHF.L.U32 R2, R8, 0x1f, RZ ;  /* 0x0000001f08020819 */ /* 0x000fe400000006ff */
[----:B------:R-:W-:Y:S01]  /*34c0*/  SHF.L.U32 R0, R11, 0x1f, RZ ;  /* 0x0000001f0b007819 */ /* 0x000fe200000006ff */
[----:B------:R-:W-:Y:S01]  /*34d0*/  @!PT LDS RZ, [RZ] ;  /* 0x00000000fffff984 */ /* 0x000fe20000000800 */
[----:B------:R-:W-:Y:S01]  /*34e0*/  @!PT LDS RZ, [RZ] ;  /* 0x00000000fffff984 */ /* 0x000fe20000000800 */
[----:B------:R-:W-:Y:S01]  /*34f0*/  @!PT LDS RZ, [RZ] ;  /* 0x00000000fffff984 */ /* 0x000fe20000000800 */
[----:B------:R-:W-:Y:S01]  /*3500*/  @!PT LDS RZ, [RZ] ;  /* 0x00000000fffff984 */ /* 0x000fe20000000800 */
[----:B------:R2:W-:Y:S06]  /*3510*/  MEMBAR.ALL.CTA ;  /* 0x0000000000007992 */ /* 0x0005ec0000008000 */
[----:B--2---:R-:W2:Y:S02]  /*3520*/  FENCE.VIEW.ASYNC.S ;  /* 0x00000000000073c6 */ /* 0x004ea40000000000 */
[----:B--2---:R2:W-:Y:S01]  /*3530*/  SYNCS.ARRIVE.TRANS64.RED.A1T0 RZ, [R3+URZ], RZ ;  /* 0x000000ff03ff79a7 */ /* 0x0045e200081004ff */
[----:B------:R2:W3:Y:S01]  /*3540*/  @P0 SYNCS.PHASECHK.TRANS64.TRYWAIT P2, [UR5], R2 ;  /* 0x00000002ff0005a7 */ /* 0x0004e20008041105 */
[----:B------:R-:W-:Y:S01]  /*3550*/  ULEA.HI UR5, UR46, UR46, URZ, 0x1 ;  /* 0x0000002e2e057291 */ /* 0x000fe2000f8f08ff */
[----:B-1----:R-:W-:-:S03]  /*3560*/  LOP3.LUT P1, RZ, R6, 0x1, RZ, 0xc0, !PT ;  /* 0x0000000106ff7812 */ /* 0x002fc6000782c0ff */
[----:B------:R-:W-:Y:S02]  /*3570*/  ULOP3.LUT UR6, UR5, 0xffe, URZ, 0xc0, !UPT ;  /* 0x00000ffe05067892 */ /* 0x000fe4000f8ec0ff */
[----:B------:R-:W-:Y:S02]  /*3580*/  USHF.R.U32.HI UR38, URZ, 0x1, UR5 ;  /* 0x00000001ff267899 */ /* 0x000fe40008011605 */
[----:B------:R-:W-:Y:S02]  /*3590*/  UIADD3 UR5, UPT, UPT, -UR6, UR46, URZ ;  /* 0x0000002e06057290 */ /* 0x000fe4000fffe1ff */
[----:B------:R-:W-:-:S04]  /*35a0*/  UIMAD UR38, UR38, 0xa0, UR66 ;  /* 0x000000a0262678a4 */ /* 0x000fc8000f8e0242 */
[----:B------:R-:W-:Y:S01]  /*35b0*/  ULEA UR38, UR5, UR38, 0x14 ;  /* 0x0000002605267291 */ /* 0x000fe2000f8ea0ff */
[----:B------:R-:W1:Y:S02]  /*35c0*/  SYNCS.PHASECHK.TRANS64.TRYWAIT P0, [UR47+0x90], R0 ;  /* 0x00009000ff0075a7 */ /* 0x000e64000800112f */
[----:B-123--:R-:W-:Y:S09]  /*35d0*/  @!P0 BRA `(.L_x_60) ;  /* 0x0000004c00d08947 */ /* 0x00eff20003800000 */
.L_x_120:
[----:B------:R-:W-:Y:S01]  /*35e0*/  IADD3 R10, PT, PT, R10, 0x1, RZ ;  /* 0x000000010a0a7810 */ /* 0x000fe20007ffe0ff */
[----:B------:R-:W-:Y:S06]  /*35f0*/  BRA.U !UP4, `(.L_x_61) ;  /* 0x000000050c107547 */ /* 0x000fec000b800000 */
[----:B------:R-:W-:Y:S01]  /*3600*/  UPLOP3.LUT UP2, UPT, UPT, UPT, UPT, 0x40, 0x4 ;  /* 0x000000000004789c */ /* 0x000fe20003f4e870 */
[----:B------:R-:W-:Y:S01]  /*3610*/  UMOV UR40, UR65 ;  /* 0x0000004100287c82 */ /* 0x000fe20008000000 */
[----:B------:R-:W-:Y:S01]  /*3620*/  UMOV UR39, UR64 ;  /* 0x0000004000277c82 */ /* 0x000fe20008000000 */
[----:B------:R-:W-:-:S08]  /*3630*/  UMOV UR5, UR41 ;  /* 0x0000002900057c82 */ /* 0x000fd00008000000 */
.L_x_64:
[----:B------:R-:W-:Y:S02]  /*3640*/  UIADD3 UR40, UPT, UPT, UR40, 0x1, URZ ;  /* 0x0000000128287890 */ /* 0x000fe4000fffe0ff */
[----:B--2---:R-:W-:Y:S02]  /*3650*/  ULEA UR7, UR5, UR43, 0x3 ;  /* 0x0000002b05077291 */ /* 0x004fe4000f8e18ff */
[----:B------:R-:W-:Y:S01]  /*3660*/  UISETP.NE.AND UP3, UPT, UR40, URZ, UPT ;  /* 0x000000ff2800728c */ /* 0x000fe2000bf65270 */
[----:B---3--:R-:W-:Y:S10]  /*3670*/  @P2 BRA `(.L_x_62) ;  /* 0x00000000000c2947 */ /* 0x008ff40003800000 */
[----:B-1----:R-:W-:Y:S04]  /*3680*/  SHF.L.U32 R3, R8, 0x1f, RZ ;  /* 0x0000001f08037819 */ /* 0x002fe800000006ff */
[----:B------:R-:W1:Y:S02]  /*3690*/  SYNCS.PHASECHK.TRANS64.TRYWAIT P0, [UR7], R3 ;  /* 0x00000003ff0075a7 */ /* 0x000e640008001107 */
[----:B-1----:R-:W-:Y:S05]  /*36a0*/  @!P0 BRA `(.L_x_63) ;  /* 0x0000004c00b48947 */ /* 0x002fea0003800000 */
.L_x_62:
[----:B------:R-:W-:Y:S01]  /*36b0*/  UISETP.NE.AND UP0, UPT, UR39, 0x1, UPT ;  /* 0x000000012700788c */ /* 0x000fe2000bf05270 */
[----:B------:R-:W-:Y:S01]  /*36c0*/  PLOP3.LUT P2, PT, PT, PT, PT, 0x80, 0x8 ;  /* 0x000000000008781c */ /* 0x000fe20003f4f070 */
[----:B------:R-:W-:Y:S02]  /*36d0*/  UIADD3 UR6, UPT, UPT, UR5, 0x1, URZ ;  /* 0x0000000105067890 */ /* 0x000fe4000fffe0ff */
[----:B------:R-:W-:Y:S02]  /*36e0*/  UIADD3 UR42, UPT, UPT, UR7, 0x18, URZ ;  /* 0x00000018072a7890 */ /* 0x000fe4000fffe0ff */
[----:B------:R-:W-:Y:S01]  /*36f0*/  UISETP.NE.AND UP1, UPT, UR6, 0x3, UPT ;  /* 0x000000030600788c */ /* 0x000fe2000bf25270 */
[----:B------:R-:W-:Y:S01]  /*3700*/  PLOP3.LUT P0, PT, PT, PT, UP0, 0x80, 0x8 ;  /* 0x000000000008781c */ /* 0x000fe20003f0f008 */
[----:B------:R-:W-:Y:S02]  /*3710*/  UIADD3 UR39, UPT, UPT, UR39, -0x1, URZ ;  /* 0xffffffff27277890 */ /* 0x000fe4000fffe0ff */
[----:B------:R-:W-:Y:S02]  /*3720*/  USEL UR8, URZ, 0x1, UP1 ;  /* 0x00000001ff087887 */ /* 0x000fe40008800000 */
[----:B------:R-:W-:Y:S01]  /*3730*/  USEL UR41, UR6, URZ, UP1 ;  /* 0x000000ff06297287 */ /* 0x000fe20008800000 */
[----:B------:R-:W-:Y:S01]  /*3740*/  UMOV UR7, 0x40004040 ;  /* 0x4000404000077882 */ /* 0x000fe20000000000 */
[----:B------:R-:W-:Y:S02]  /*3750*/  UMOV UR9, 0x40004040 ;  /* 0x4000404000097882 */ /* 0x000fe40000000000 */
[----:B------:R-:W-:Y:S01]  /*3760*/  @UP0 ULEA UR6, UR41, UR43, 0x3 ;  /* 0x0000002b29060291 */ /* 0x000fe2000f8e18ff */
[----:B------:R-:W-:Y:S01]  /*3770*/  LOP3.LUT R8, R8, UR8, RZ, 0x3c, !PT ;  /* 0x0000000808087c12 */ /* 0x000fe2000f8e3cff */
[----:B------:R-:W-:Y:S01]  /*3780*/  ULEA UR8, UR5, UR45, 0xa ;  /* 0x0000002d05087291 */ /* 0x000fe2000f8e50ff */
[----:B------:R-:W-:Y:S02]  /*3790*/  UMOV UR37, 0x40004040 ;  /* 0x4000404000257882 */ /* 0x000fe40000000000 */
[----:B-1----:R-:W-:Y:S01]  /*37a0*/  @P0 SHF.L.U32 R0, R8, 0x1f, RZ ;  /* 0x0000001f08000819 */ /* 0x002fe200000006ff */
[----:B------:R-:W-:Y:S02]  /*37b0*/  UIADD3 UR34, UPT, UPT, UR8, 0x2, URZ ;  /* 0x0000000208227890 */ /* 0x000fe4000fffe0ff */
[----:B------:R-:W-:Y:S01]  /*37c0*/  UIADD3 UR30, UPT, UPT, UR8, 0x4, URZ ;  /* 0x00000004081e7890 */ /* 0x000fe2000fffe0ff */
[----:B------:R2:W3:Y:S01]  /*37d0*/  @P0 SYNCS.PHASECHK.TRANS64.TRYWAIT P2, [UR6], R0 ;  /* 0x00000000ff0005a7 */ /* 0x0004e20008041106 */
[----:B------:R-:W-:Y:S02]  /*37e0*/  UIMAD UR6, UR5, 0xa00, UR4 ;  /* 0x00000a00050678a4 */ /* 0x000fe4000f8e0204 */
[----:B------:R-:W-:Y:S02]  /*37f0*/  UIADD3 UR26, UPT, UPT, UR8, 0x6, URZ ;  /* 0x00000006081a7890 */ /* 0x000fe4000fffe0ff */
[----:B------:R-:W-:Y:S02]  /*3800*/  UIADD3 UR36, UPT, UPT, UR6, 0x2, URZ ;  /* 0x0000000206247890 */ /* 0x000fe4000fffe0ff */
[----:B------:R-:W-:Y:S02]  /*3810*/  UIADD3 UR32, UPT, UPT, UR6, 0x4, URZ ;  /* 0x0000000406207890 */ /* 0x000fe4000fffe0ff */
[----:B------:R-:W-:Y:S01]  /*3820*/  UIADD3 UR28, UPT, UPT, UR6, 0x6, URZ ;  /* 0x00000006061c7890 */ /* 0x000fe2000fffe0ff */
[----:B------:R2:W-:Y:S01]  /*3830*/  UTCIMMA gdesc[UR8], gdesc[UR6], tmem[UR38], tmem[UR62], idesc[UR63], UP2 ;  /* 0x00ff3e06080075ea */ /* 0x0005e20009000126 */
[----:B------:R-:W-:Y:S02]  /*3840*/  UIADD3 UR24, UPT, UPT, UR6, 0x500, URZ ;  /* 0x0000050006187890 */ /* 0x000fe4000fffe0ff */
[----:B------:R-:W-:Y:S02]  /*3850*/  UIADD3 UR22, UPT, UPT, UR8, 0x200, URZ ;  /* 0x0000020008167890 */ /* 0x000fe4000fffe0ff */
[----:B------:R-:W-:Y:S02]  /*3860*/  UIADD3 UR20, UPT, UPT, UR6, 0x502, URZ ;  /* 0x0000050206147890 */ /* 0x000fe4000fffe0ff */
[----:B------:R-:W-:Y:S02]  /*3870*/  UIADD3 UR18, UPT, UPT, UR8, 0x202, URZ ;  /* 0x0000020208127890 */ /* 0x000fe4000fffe0ff */
[----:B------:R-:W-:Y:S02]  /*3880*/  UIADD3 UR16, UPT, UPT, UR6, 0x504, URZ ;  /* 0x0000050406107890 */ /* 0x000fe4000fffe0ff */
[----:B------:R-:W-:Y:S02]  /*3890*/  UIADD3 UR14, UPT, UPT, UR8, 0x204, URZ ;  /* 0x00000204080e7890 */ /* 0x000fe4000fffe0ff */
[----:B------:R-:W-:Y:S02]  /*38a0*/  UIADD3 UR12, UPT, UPT, UR6, 0x506, URZ ;  /* 0x00000506060c7890 */ /* 0x000fe4000fffe0ff */
[----:B------:R-:W-:Y:S02]  /*38b0*/  UIADD3 UR10, UPT, UPT, UR8, 0x206, URZ ;  /* 0x00000206080a7890 */ /* 0x000fe4000fffe0ff */
[----:B------:R-:W-:Y:S01]  /*38c0*/  UPLOP3.LUT UP2, UPT, UPT, UPT, UPT, 0x80, 0x8 ;  /* 0x000000000008789c */ /* 0x000fe20003f4f070 */
[----:B------:R-:W-:Y:S01]  /*38d0*/  UMOV UR35, 0x40004040 ;  /* 0x4000404000237882 */ /* 0x000fe20000000000 */
[----:B------:R-:W-:Y:S01]  /*38e0*/  UMOV UR33, 0x40004040 ;  /* 0x4000404000217882 */ /* 0x000fe20000000000 */
[----:B------:R2:W-:Y:S01]  /*38f0*/  UTCIMMA gdesc[UR34], gdesc[UR36], tmem[UR38], tmem[UR60], idesc[UR61], UPT ;  /* 0x00ff3c24220075ea */ /* 0x0005e2000b800126 */
        /* <DEDUP_REMOVED lines=14> */
[----:B------:R-:W-:Y:S01]  /*39e0*/  UMOV UR11, 0x40004040 ;  /* 0x40004040000b7882 */ /* 0x000fe20000000000 */
[----:B------:R2:W-:Y:S01]  /*39f0*/  UTCIMMA gdesc[UR14], gdesc[UR16], tmem[UR38], tmem[UR50], idesc[UR51], UPT ;  /* 0x00ff32100e0075ea */ /* 0x0005e2000b800126 */
[----:B------:R2:W-:Y:S01]  /*3a00*/  UTCIMMA gdesc[UR10], gdesc[UR12], tmem[UR38], tmem[UR48], idesc[UR49], UPT ;  /* 0x00ff300c0a0075ea */ /* 0x0005e2000b800126 */
[----:B------:R2:W-:Y:S01]  /*3a10*/  UTCBAR.MULTICAST [UR42], URZ, UR44 ;  /* 0x000000ff2a0073e9 */ /* 0x0005e2000800082c */
[----:B------:R-:W-:Y:S01]  /*3a20*/  UMOV UR5, UR41 ;  /* 0x0000002900057c82 */ /* 0x000fe20008000000 */
[----:B------:R-:W-:Y:S05]  /*3a30*/  BRA.U UP3, `(.L_x_64) ;  /* 0xfffffffd03007547 */ /* 0x000fea000b83ffff */
.L_x_61:
[----:B------:R-:W-:Y:S01]  /*3a40*/  UIADD3 UR5, UPT, UPT, UR46, 0x1, URZ ;  /* 0x000000012e057890 */ /* 0x000fe2000fffe0ff */
[C---:B------:R-:W-:Y:S01]  /*3a50*/  ISETP.NE.AND P0, PT, R10.reuse, 0x2, PT ;  /* 0x000000020a00780c */ /* 0x040fe20003f05270 */
[----:B--2---:R-:W-:Y:S02]  /*3a60*/  UIADD3 UR6, UPT, UPT, UR47, 0x70, URZ ;  /* 0x000000702f067890 */ /* 0x004fe4000fffe0ff */
[----:B------:R-:W-:Y:S01]  /*3a70*/  UISETP.NE.AND UP0, UPT, UR5, 0x4, UPT ;  /* 0x000000040500788c */ /* 0x000fe2000bf05270 */
[----:B-1----:R-:W-:Y:S02]  /*3a80*/  SEL R0, RZ, 0x1, P0 ;  /* 0x00000001ff007807 */ /* 0x002fe40000000000 */
[----:B------:R-:W-:Y:S01]  /*3a90*/  SEL R10, R10, RZ, P0 ;  /* 0x000000ff0a0a7207 */ /* 0x000fe20000000000 */
[----:B------:R-:W-:Y:S01]  /*3aa0*/  USEL UR7, URZ, 0x1, UP0 ;  /* 0x00000001ff077887 */ /* 0x000fe20008000000 */
[----:B------:R-:W-:Y:S01]  /*3ab0*/  LOP3.LUT R9, R9, R0, RZ, 0x3c, !PT ;  /* 0x0000000009097212 */ /* 0x000fe200078e3cff */
[----:B------:R-:W-:Y:S01]  /*3ac0*/  USEL UR46, UR5, URZ, UP0 ;  /* 0x000000ff052e7287 */ /* 0x000fe20008000000 */
[----:B------:R1:W-:Y:S03]  /*3ad0*/  UTCBAR [UR6], URZ ;  /* 0x000000ff060073e9 */ /* 0x0003e600080000ff */
[----:B------:R-:W-:Y:S01]  /*3ae0*/  LOP3.LUT R11, R11, UR7, RZ, 0x3c, !PT ;  /* 0x000000070b0b7c12 */ /* 0x000fe2000f8e3cff */
[----:B------:R-:W-:Y:S07]  /*3af0*/  @P1 BRA `(.L_x_65) ;  /* 0xfffffff8003c1947 */ /* 0x000fee000383ffff */
[----:B------:R-:W2:Y:S01]  /*3b00*/  S2UR UR8, SR_CgaCtaId ;  /* 0x00000000000879c3 */ /* 0x000ea20000008800 */
[----:B------:R-:W-:Y:S01]  /*3b10*/  ELECT P0, URZ, PT ;  /* 0x0000000000ff782f */ /* 0x000fe20003800000 */
[----:B------:R-:W-:Y:S01]  /*3b20*/  IMAD.MOV.U32 R0, RZ, RZ, 0x1 ;  /* 0x00000001ff007424 */ /* 0x000fe200078e00ff */
[----:B------:R-:W-:Y:S01]  /*3b30*/  UIADD3 UR43, UPT, UPT, UR43, 0x90, URZ ;  /* 0x000000902b2b7890 */ /* 0x000fe2000fffe0ff */
[----:B------:R-:W-:Y:S01]  /*3b40*/  SHF.L.U32 R3, R11, 0x1f, RZ ;  /* 0x0000001f0b037819 */ /* 0x000fe200000006ff */
[----:B------:R-:W-:-:S03]  /*3b50*/  UMOV UR4, 0x40 ;  /* 0x0000004000047882 */ /* 0x000fc60000000000 */
[----:B------:R-:W-:Y:S01]  /*3b60*/  UVIRTCOUNT.DEALLOC.SMPOOL 0x80 ;  /* 0x000000800000784c */ /* 0x000fe20000000000 */
[----:B--2---:R-:W-:Y:S02]  /*3b70*/  ULEA UR8, UR8, UR4, 0x18 ;  /* 0x0000000408087291 */ /* 0x004fe4000f8ec0ff */
[----:B------:R-:W-:-:S07]  /*3b80*/  ULEA UR4, UR46, UR43, 0x3 ;  /* 0x0000002b2e047291 */ /* 0x000fce000f8e18ff */
[----:B------:R2:W-:Y:S02]  /*3b90*/  @P0 STS.U8 [UR8+0x1c], R0 ;  /* 0x00001c00ff000988 */ /* 0x0005e40008000008 */
[----:B------:R-:W4:Y:S02]  /*3ba0*/  SYNCS.PHASECHK.TRANS64.TRYWAIT P0, [UR4], R3 ;  /* 0x00000003ff0075a7 */ /* 0x000f240008001104 */
[----:B--2-4-:R-:W-:Y:S05]  /*3bb0*/  @!P0 BRA `(.L_x_66) ;  /* 0x0000004800888947 */ /* 0x014fea0003800000 */
.L_x_123:
[----:B------:R-:W-:-:S04]  /*3bc0*/  UIADD3 UR4, UPT, UPT, UR46, 0x1, URZ ;  /* 0x000000012e047890 */ /* 0x000fc8000fffe0ff */
[----:B------:R-:W-:-:S04]  /*3bd0*/  UISETP.NE.AND UP0, UPT, UR4, 0x4, UPT ;  /* 0x000000040400788c */ /* 0x000fc8000bf05270 */
[----:B-1----:R-:W-:Y:S02]  /*3be0*/  USEL UR6, URZ, 0x1, UP0 ;  /* 0x00000001ff067887 */ /* 0x002fe40008000000 */
[----:B------:R-:W-:-:S04]  /*3bf0*/  USEL UR4, UR4, URZ, UP0 ;  /* 0x000000ff04047287 */ /* 0x000fc80008000000 */
[----:B------:R-:W-:Y:S01]  /*3c00*/  ULEA UR5, UR4, UR43, 0x3 ;  /* 0x0000002b04057291 */ /* 0x000fe2000f8e18ff */
[----:B------:R-:W-:-:S04]  /*3c10*/  LOP3.LUT R2, R11, UR6, RZ, 0x3c, !PT ;  /* 0x000000060b027c12 */ /* 0x000fc8000f8e3cff */
[----:B--2---:R-:W-:-:S04]  /*3c20*/  SHF.L.U32 R3, R2, 0x1f, RZ ;  /* 0x0000001f02037819 */ /* 0x004fc800000006ff */
[----:B------:R-:W1:Y:S02]  /*3c30*/  SYNCS.PHASECHK.TRANS64.TRYWAIT P0, [UR5], R3 ;  /* 0x00000003ff0075a7 */ /* 0x000e640008001105 */
[----:B-1----:R-:W-:Y:S05]  /*3c40*/  @!P0 BRA `(.L_x_67) ;  /* 0x00000048007c8947 */ /* 0x002fea0003800000 */
.L_x_125:
        /* <DEDUP_REMOVED lines=9> */
.L_x_127:
[----:B------:R-:W-:-:S04]  /*3ce0*/  UIADD3 UR4, UPT, UPT, UR4, 0x1, URZ ;  /* 0x0000000104047890 */ /* 0x000fc8000fffe0ff */
[----:B------:R-:W-:-:S04]  /*3cf0*/  UISETP.NE.AND UP0, UPT, UR4, 0x4, UPT ;  /* 0x000000040400788c */ /* 0x000fc8000bf05270 */
[----:B------:R-:W-:Y:S02]  /*3d00*/  USEL UR5, URZ, 0x1, UP0 ;  /* 0x00000001ff057887 */ /* 0x000fe40008000000 */
[----:B------:R-:W-:-:S04]  /*3d10*/  USEL UR4, UR4, URZ, UP0 ;  /* 0x000000ff04047287 */ /* 0x000fc80008000000 */
[----:B------:R-:W-:Y:S01]  /*3d20*/  ULEA UR4, UR4, UR43, 0x3 ;  /* 0x0000002b04047291 */ /* 0x000fe2000f8e18ff */
[----:B-1----:R-:W-:-:S04]  /*3d30*/  LOP3.LUT R3, R2, UR5, RZ, 0x3c, !PT ;  /* 0x0000000502037c12 */ /* 0x002fc8000f8e3cff */
[----:B------:R-:W-:-:S04]  /*3d40*/  SHF.L.U32 R3, R3, 0x1f, RZ ;  /* 0x0000001f03037819 */ /* 0x000fc800000006ff */
[----:B------:R-:W1:Y:S02]  /*3d50*/  SYNCS.PHASECHK.TRANS64.TRYWAIT P0, [UR4], R3 ;  /* 0x00000003ff0075a7 */ /* 0x000e640008001104 */
[----:B-1----:R-:W-:Y:S05]  /*3d60*/  @!P0 BRA `(.L_x_69) ;  /* 0x0000004800648947 */ /* 0x002fea0003800000 */
.L_x_129:
[----:B------:R-:W-:Y:S01]  /*3d70*/  NOP ;  /* 0x0000000000007918 */ /* 0x000fe20000000000 */
[----:B-1----:R-:W1:Y:S01]  /*3d80*/  LDS R0, [UR8+0x14] ;  /* 0x00001408ff007984 */ /* 0x002e620008000800 */
[----:B------:R-:W-:Y:S01]  /*3d90*/  ULOP3.LUT UR4, UR66, 0xffff, URZ, 0xc0, !UPT ;  /* 0x0000ffff42047892 */ /* 0x000fe2000f8ec0ff */
[----:B------:R-:W-:Y:S01]  /*3da0*/  UMOV UR5, 0xffff ;  /* 0x0000ffff00057882 */ /* 0x000fe20000000000 */
[----:B------:R-:W-:Y:S02]  /*3db0*/  UMOV UR6, 0x1 ;  /* 0x0000000100067882 */ /* 0x000fe40000000000 */
[----:B------:R-:W-:-:S04]  /*3dc0*/  USHF.R.U32.HI UR4, URZ, 0x5, UR4 ;  /* 0x00000005ff047899 */ /* 0x000fc80008011604 */
[----:B------:R-:W-:Y:S02]  /*3dd0*/  USHF.L.U32 UR5, UR5, UR4, URZ ;  /* 0x0000000405057299 */ /* 0x000fe400080006ff */
[----:B------:R-:W-:-:S04]  /*3de0*/  USHF.L.U32 UR4, UR6, UR4, URZ ;  /* 0x0000000406047299 */ /* 0x000fc800080006ff */
[----:B-1----:R-:W-:-:S04]  /*3df0*/  LOP3.LUT R0, R0, UR5, RZ, 0xc0, !PT ;  /* 0x0000000500007c12 */ /* 0x002fc8000f8ec0ff */
[----:B------:R-:W-:-:S13]  /*3e00*/  ISETP.NE.AND P0, PT, R0, UR5, PT ;  /* 0x0000000500007c0c */ /* 0x000fda000bf05270 */
[----:B------:R-:W-:Y:S05]  /*3e10*/  @P0 BRA `(.L_x_70) ;  /* 0x0000000000580947 */ /* 0x000fea0003800000 */
[----:B------:R-:W1:Y:S02]  /*3e20*/  LDS R0, [UR8+0x18] ;  /* 0x00001808ff007984 */ /* 0x000e640008000800 */
[----:B-1----:R-:W-:-:S04]  /*3e30*/  LOP3.LUT R0, R0, UR4, RZ, 0xc0, !PT ;  /* 0x0000000400007c12 */ /* 0x002fc8000f8ec0ff */
[----:B------:R-:W-:-:S13]  /*3e40*/  ISETP.NE.AND P0, PT, R0, UR4, PT ;  /* 0x0000000400007c0c */ /* 0x000fda000bf05270 */
[----:B------:R-:W-:Y:S05]  /*3e50*/  @P0 BRA `(.L_x_71) ;  /* 0x00000000003c0947 */ /* 0x000fea0003800000 */
[----:B------:R-:W1:Y:S01]  /*3e60*/  S2R R2, SR_LANEID ;  /* 0x0000000000027919 */ /* 0x000e620000000000 */
[----:B------:R-:W-:Y:S01]  /*3e70*/  ULOP3.LUT UR5, URZ, UR5, URZ, 0x33, !UPT ;  /* 0x00000005ff057292 */ /* 0x000fe2000f8e33ff */
[----:B------:R-:W-:Y:S01]  /*3e80*/  LOP3.LUT R4, RZ, UR4, RZ, 0x33, !PT ;  /* 0x00000004ff047c12 */ /* 0x000fe2000f8e33ff */
[----:B------:R-:W-:Y:S02]  /*3e90*/  VOTEU.ANY UR4, UPT, PT ;  /* 0x0000000000047886 */ /* 0x000fe400038e0100 */
[----:B------:R-:W-:Y:S01]  /*3ea0*/  UFLO.U32 UR4, UR4 ;  /* 0x00000004000472bd */ /* 0x000fe200080e0000 */
[----:B------:R-:W2:Y:S01]  /*3eb0*/  REDUX UR6, R4 ;  /* 0x00000000040673c4 */ /* 0x000ea20000000000 */
[----:B------:R-:W-:-:S06]  /*3ec0*/  IMAD.U32 R0, RZ, RZ, UR5 ;  /* 0x00000005ff007e24 */ /* 0x000fcc000f8e00ff */
[----:B------:R4:W-:Y:S01]  /*3ed0*/  UTCATOMSWS.AND URZ, UR5 ;  /* 0x0000000500ff79e3 */ /* 0x0009e20008000000 */
[----:B------:R-:W3:Y:S01]  /*3ee0*/  REDUX UR7, R0 ;  /* 0x00000000000773c4 */ /* 0x000ee20000000000 */
[----:B-1----:R-:W-:Y:S01]  /*3ef0*/  ISETP.EQ.U32.AND P0, PT, R2, UR4, PT ;  /* 0x0000000402007c0c */ /* 0x002fe2000bf02070 */
[----:B--2---:R-:W-:Y:S01]  /*3f00*/  IMAD.U32 R2, RZ, RZ, UR6 ;  /* 0x00000006ff027e24 */ /* 0x004fe2000f8e00ff */
[----:B---3--:R-:W-:-:S11]  /*3f10*/  MOV R3, UR7 ;  /* 0x0000000700037c02 */ /* 0x008fd60008000f00 */
[----:B------:R4:W-:Y:S04]  /*3f20*/  @P0 ATOMS.AND RZ, [UR8+0x14], R3 ;  /* 0x00001403ffff098c */ /* 0x0009e8000a800008 */
[----:B------:R4:W-:Y:S01]  /*3f30*/  @P0 ATOMS.AND RZ, [UR8+0x18], R2 ;  /* 0x00001802ffff098c */ /* 0x0009e2000a800008 */
[----:B------:R-:W-:Y:S05]  /*3f40*/  BRA `(.L_x_72) ;  /* 0x0000000000147947 */ /* 0x000fea0003800000 */
.L_x_71:
[----:B------:R-:W-:Y:S02]  /*3f50*/  MOV R2, 0x3f70 ;  /* 0x00003f7000027802 */ /* 0x000fe40000000f00 */
[----:B---3-5:R-:W-:Y:S05]  /*3f60*/  CALL.REL.NOINC `($__internal_0_$__cuda_sm10x_tcgen05_guardrail_trap_col_being_dealloced_not_returned_by_alloc) ;  /* 0x0000004800807944 */ /* 0x028fea0003c00000 */
[----:B------:R-:W-:Y:S05]  /*3f70*/  BRA `(.L_x_72) ;  /* 0x0000000000087947 */ /* 0x000fea0003800000 */
.L_x_70:
[----:B------:R-:W-:Y:S02]  /*3f80*/  MOV R2, 0x3fa0 ;  /* 0x00003fa000027802 */ /* 0x000fe40000000f00 */
[----:B---3-5:R-:W-:Y:S05]  /*3f90*/  CALL.REL.NOINC `($__internal_2_$__cuda_sm10x_tcgen05_guardrail_trap_unallocated_columns_being_dealloced) ;  /* 0x00000048008c7944 */ /* 0x028fea0003c00000 */
.L_x_72:
[----:B------:R-:W-:Y:S01]  /*3fa0*/  NOP ;  /* 0x0000000000007918 */ /* 0x000fe20000000000 */
[----:B----4-:R-:W-:Y:S05]  /*3fb0*/  EXIT ;  /* 0x000000000000794d */ /* 0x010fea0003800000 */
.L_x_54:
[----:B------:R-:W-:-:S09]  /*3fc0*/  UISETP.NE.OR UP0, UPT, UR20, 0x3, !UP3 ;  /* 0x000000031400788c */ /* 0x000fd2000df05670 */
[----:B------:R-:W-:Y:S05]  /*3fd0*/  BRA.U UP0, `(.L_x_73) ;  /* 0x0000000d00907547 */ /* 0x000fea000b800000 */
[----:B------:R-:W2:Y:S01]  /*3fe0*/  LDCU.64 UR4, c[0x0][0x888] ;  /* 0x00011100ff0477ac */ /* 0x000ea20008000a00 */
[----:B------:R-:W3:Y:S01]  /*3ff0*/  LDC.64 R12, c[0x0][0x348] ;  /* 0x0000d200ff0c7b82 */ /* 0x000ee20000000a00 */
[----:B------:R-:W-:Y:S02]  /*4000*/  HFMA2 R9, -RZ, RZ, 0, 0 ;  /* 0x00000000ff097431 */ /* 0x000fe400000001ff */
[----:B------:R-:W-:Y:S01]  /*4010*/  IMAD.MOV.U32 R11, RZ, RZ, 0x1 ;  /* 0x00000001ff0b7424 */ /* 0x000fe200078e00ff */
[----:B------:R-:W4:Y:S01]  /*4020*/  LDCU UR38, c[0x0][0x370] ;  /* 0x00006e00ff2677ac */ /* 0x000f220008000800 */
[----:B------:R-:W-:Y:S01]  /*4030*/  IMAD.MOV.U32 R10, RZ, RZ, RZ ;  /* 0x000000ffff0a7224 */ /* 0x000fe200078e00ff */
[----:B------:R-:W-:Y:S01]  /*4040*/  MOV R8, 0x2800 ;  /* 0x0000280000087802 */ /* 0x000fe20000000f00 */
[----:B------:R-:W4:Y:S01]  /*4050*/  LDCU.128 UR48, c[0x0][0xb10] ;  /* 0x00016200ff3077ac */ /* 0x000f220008000c00 */
[----:B------:R-:W1:Y:S01]  /*4060*/  LDCU UR37, c[0x0][0x374] ;  /* 0x00006e80ff2577ac */ /* 0x000e620008000800 */
[----:B------:R-:W1:Y:S01]  /*4070*/  LDCU.64 UR30, c[0x0][0x890] ;  /* 0x00011200ff1e77ac */ /* 0x000e620008000a00 */
[----:B--2---:R-:W-:Y:S01]  /*4080*/  UISETP.NE.U32.AND UP0, UPT, UR4, URZ, UPT ;  /* 0x000000ff0400728c */ /* 0x004fe2000bf05070 */
[----:B------:R-:W2:Y:S01]  /*4090*/  LDCU UR15, c[0x0][0xb0c] ;  /* 0x00016180ff0f77ac */ /* 0x000ea20008000800 */
[----:B------:R-:W3:Y:S01]  /*40a0*/  LDCU UR43, c[0x0][0xb20] ;  /* 0x00016400ff2b77ac */ /* 0x000ee20008000800 */
[----:B------:R-:W3:Y:S01]  /*40b0*/  LDCU UR4, c[0x0][0xb30] ;  /* 0x00016600ff0477ac */ /* 0x000ee20008000800 */
[----:B------:R-:W-:Y:S01]  /*40c0*/  UMOV UR21, 0x400 ;  /* 0x0000040000157882 */ /* 0x000fe20000000000 */
[----:B----4-:R-:W-:-:S02]  /*40d0*/  UIMAD.WIDE.U32 UR6, UR38, UR48, URZ ;  /* 0x00000030260672a5 */ /* 0x010fc4000f8e00ff */
[----:B-1----:R-:W-:Y:S02]  /*40e0*/  UIMAD.WIDE.U32 UR8, UR37, UR51, URZ ;  /* 0x00000033250872a5 */ /* 0x002fe4000f8e00ff */
[----:B------:R-:W-:Y:S02]  /*40f0*/  ULEA UR21, UR52, UR21, 0x18 ;  /* 0x0000001534157291 */ /* 0x000fe4000f8ec0ff */
[----:B------:R-:W-:Y:S02]  /*4100*/  USEL UR41, URZ, 0x1, UP5 ;  /* 0x00000001ff297887 */ /* 0x000fe4000a800000 */
[----:B------:R-:W-:Y:S02]  /*4110*/  UISETP.NE.AND.EX UP5, UPT, UR5, URZ, UPT, UP0 ;  /* 0x000000ff0500728c */ /* 0x000fe4000bfa5300 */
[----:B------:R-:W-:Y:S02]  /*4120*/  UISETP.NE.U32.AND UP6, UPT, UR30, URZ, UPT ;  /* 0x000000ff1e00728c */ /* 0x000fe4000bfc5070 */
[----:B------:R-:W-:-:S02]  /*4130*/  UIADD3 UR5, UPT, UPT, UR21, 0x30, URZ ;  /* 0x0000003015057890 */ /* 0x000fc4000fffe0ff */
[----:B------:R-:W-:Y:S01]  /*4140*/  UISETP.NE.AND UP0, UPT, UR42, 0x1, UPT ;  /* 0x000000012a00788c */ /* 0x000fe2000bf05270 */
[----:B------:R-:W-:Y:S01]  /*4150*/  UMOV UR40, UR7 ;  /* 0x0000000700287c82 */ /* 0x000fe20008000000 */
[----:B------:R-:W-:Y:S01]  /*4160*/  UMOV UR39, UR9 ;  /* 0x0000000900277c82 */ /* 0x000fe20008000000 */
[----:B--2---:R-:W-:Y:S02]  /*4170*/  UISETP.NE.AND UP0, UPT, UR15, 0x1, UPT ;  /* 0x000000010f00788c */ /* 0x004fe4000bf05270 */
[----:B------:R-:W-:Y:S02]  /*4180*/  UPLOP3.LUT UP1, UPT, UPT, UPT, UPT, 0x40, 0x4 ;  /* 0x000000000004789c */ /* 0x000fe40003f2e870 */
[----:B------:R-:W-:Y:S01]  /*4190*/  UISETP.GE.AND UP3, UPT, UR42, 0x1, UPT ;  /* 0x000000012a00788c */ /* 0x000fe2000bf66270 */
[----:B------:R-:W1:Y:S01]  /*41a0*/  LDCU.64 UR22, c[0x0][0xb28] ;  /* 0x00016500ff1677ac */ /* 0x000e620008000a00 */
[----:B------:R-:W-:Y:S02]  /*41b0*/  UISETP.NE.AND.EX UP6, UPT, UR31, URZ, UPT, UP6 ;  /* 0x000000ff1f00728c */ /* 0x000fe4000bfc5360 */
[----:B------:R-:W-:-:S02]  /*41c0*/  UPRMT UR52, UR52, 0x654, UR5 ;  /* 0x0000065434347896 */ /* 0x000fc40008000005 */
[----:B------:R-:W-:Y:S02]  /*41d0*/  USHF.R.U32.HI UR40, URZ, UR49, UR40 ;  /* 0x00000031ff287299 */ /* 0x000fe40008011628 */
[----:B---3--:R-:W-:Y:S02]  /*41e0*/  USHF.R.U32.HI UR39, URZ, UR43, UR39 ;  /* 0x0000002bff277299 */ /* 0x008fe40008011627 */
[----:B------:R-:W-:Y:S02]  /*41f0*/  UISETP.NE.AND UP0, UPT, UR50, 0x1, UPT ;  /* 0x000000013200788c */ /* 0x000fe4000bf05270 */
[----:B------:R-:W-:-:S11]  /*4200*/  UISETP.NE.AND UP4, UPT, UR4, 0x1, UPT ;  /* 0x000000010400788c */ /* 0x000fd6000bf85270 */
.L_x_81:
[C---:B------:R-:W-:Y:S02]  /*4210*/  LEA R3, R10.reuse, UR21, 0x3 ;  /* 0x000000150a037c11 */ /* 0x040fe4000f8e18ff */
[----:B------:R-:W-:Y:S02]  /*4220*/  SHF.L.U32 R0, R9, 0x1f, RZ ;  /* 0x0000001f09007819 */ /* 0x000fe400000006ff */
[----:B------:R-:W-:Y:S02]  /*4230*/  LEA R5, R10, UR21, 0x4 ;  /* 0x000000150a057c11 */ /* 0x000fe4000f8e20ff */
[----:B--2---:R-:W2:Y:S02]  /*4240*/  SYNCS.PHASECHK.TRANS64.TRYWAIT P0, [R3+URZ+0x50], R0 ;  /* 0x00005000030075a7 */ /* 0x004ea400080011ff */
[----:B--2---:R-:W-:Y:S05]  /*4250*/  @!P0 BRA `(.L_x_74) ;  /* 0x0000004400408947 */ /* 0x004fea0003800000 */
.L_x_130:
[----:B------:R-:W3:Y:S01]  /*4260*/  LDS.128 R4, [R5+0xe0] ;  /* 0x0000e00005047984 */ /* 0x000ee20000000c00 */
[----:B------:R-:W-:Y:S01]  /*4270*/  UISETP.GE.AND UP0, UPT, UR42, 0x1, UPT ;  /* 0x000000012a00788c */ /* 0x000fe2000bf06270 */
[----:B------:R-:W-:Y:S01]  /*4280*/  @!PT LDS RZ, [RZ] ;  /* 0x00000000fffff984 */ /* 0x000fe20000000800 */
[----:B------:R-:W-:Y:S01]  /*4290*/  @!PT LDS RZ, [RZ] ;  /* 0x00000000fffff984 */ /* 0x000fe20000000800 */
[----:B------:R-:W-:Y:S01]  /*42a0*/  @!PT LDS RZ, [RZ] ;  /* 0x00000000fffff984 */ /* 0x000fe20000000800 */
[----:B------:R-:W-:Y:S01]  /*42b0*/  @!PT LDS RZ, [RZ] ;  /* 0x00000000fffff984 */ /* 0x000fe20000000800 */
[----:B------:R4:W-:Y:S06]  /*42c0*/  MEMBAR.ALL.CTA ;  /* 0x0000000000007992 */ /* 0x0009ec0000008000 */
[----:B----4-:R-:W4:Y:S01]  /*42d0*/  FENCE.VIEW.ASYNC.S ;  /* 0x00000000000073c6 */ /* 0x010f220000000000 */
[----:B---3--:R-:W-:Y:S11]  /*42e0*/  LOP3.LUT P0, RZ, R6, 0x1, RZ, 0xc0, !PT ;  /* 0x0000000106ff7812 */ /* 0x008ff6000780c0ff */
[----:B------:R-:W-:Y:S02]  /*42f0*/  @!UPT UIADD3 URZ, UPT, UPT, URZ, URZ, URZ ;  /* 0x000000fffffff290 */ /* 0x000fe4000fffe0ff */
[----:B----4-:R-:W-:Y:S01]  /*4300*/  VOTEU.ANY UP3, P0 ;  /* 0x0000000000ff7886 */ /* 0x010fe20000060100 */
[----:B------:R-:W-:Y:S11]  /*4310*/  PLOP3.LUT P0, PT, PT, PT, UP3, 0x80, 0x8 ;  /* 0x000000000008781c */ /* 0x000ff60003f0f038 */
[----:B------:R-:W-:Y:S02]  /*4320*/  @!UPT UIADD3 URZ, UPT, UPT, URZ, URZ, URZ ;  /* 0x000000fffffff290 */ /* 0x000fe4000fffe0ff */
[----:B--2---:R-:W-:Y:S02]  /*4330*/  @P0 SHF.R.U32.HI R0, RZ, 0x10, R5 ;  /* 0x00000010ff000819 */ /* 0x004fe40000011605 */
[----:B------:R-:W-:Y:S02]  /*4340*/  @P0 MOV R2, R4 ;  /* 0x0000000400020202 */ /* 0x000fe40000000f00 */
[----:B------:R-:W-:Y:S01]  /*4350*/  @P0 R2UR UR4, R0 ;  /* 0x00000000000402ca */ /* 0x000fe200000e0000 */
[----:B------:R-:W-:Y:S01]  /*4360*/  VIADD R0, R3, 0x60 ;  /* 0x0000006003007836 */ /* 0x000fe20000000000 */
[----:B------:R-:W-:Y:S02]  /*4370*/  @P0 LOP3.LUT R4, R5, 0xffff, RZ, 0xc0, !PT ;  /* 0x0000ffff05040812 */ /* 0x000fe400078ec0ff */
[----:B------:R-:W-:Y:S02]  /*4380*/  @P0 R2UR UR6, R2 ;  /* 0x00000000020602ca */ /* 0x000fe400000e0000 */
[----:B------:R-:W-:Y:S02]  /*4390*/  PRMT R0, RZ, 0x654, R0 ;  /* 0x00000654ff007816 */ /* 0x000fe40000000000 */
[----:B------:R-:W-:Y:S02]  /*43a0*/  @P0 R2UR UR5, R4 ;  /* 0x00000000040502ca */ /* 0x000fe400000e0000 */
[----:B------:R2:W-:Y:S03]  /*43b0*/  SYNCS.ARRIVE.TRANS64.RED.A1T0 RZ, [R0+URZ], RZ ;  /* 0x000000ff00ff79a7 */ /* 0x0005e600081004ff */
[----:B------:R-:W-:Y:S04]  /*43c0*/  @UP3 UMOV UR29, UR4 ;  /* 0x00000004001d3c82 */ /* 0x000fe80008000000 */
[----:B------:R-:W-:Y:S04]  /*43d0*/  @UP3 UMOV UR14, UR6 ;  /* 0x00000006000e3c82 */ /* 0x000fe80008000000 */
[----:B------:R-:W-:Y:S01]  /*43e0*/  @UP3 UMOV UR13, UR5 ;  /* 0x00000005000d3c82 */ /* 0x000fe20008000000 */
[----:B------:R-:W-:Y:S05]  /*43f0*/  BRA.U !UP0, `(.L_x_75) ;  /* 0x0000000108c07547 */ /* 0x000fea000b800000 */
[----:B------:R-:W-:Y:S02]  /*4400*/  UIMAD.WIDE.U32 UR8, UR13, UR51, URZ ;  /* 0x000000330d0872a5 */ /* 0x000fe4000f8e00ff */
[----:B------:R-:W-:Y:S02]  /*4410*/  UP2UR UR12, UPR, URZ, 0x4 ;  /* 0x00000004ff0c7883 */ /* 0x000fe40008000000 */
[----:B------:R-:W-:Y:S02]  /*4420*/  UISETP.NE.AND UP2, UPT, UR50, 0x1, UPT ;  /* 0x000000013200788c */ /* 0x000fe4000bf45270 */
[----:B------:R-:W-:Y:S02]  /*4430*/  UIMAD.WIDE.U32 UR10, UR14, UR48, URZ ;  /* 0x000000300e0a72a5 */ /* 0x000fe4000f8e00ff */
[----:B------:R-:W-:Y:S02]  /*4440*/  USEL UR4, UR37, UR39, !UP2 ;  /* 0x0000002725047287 */ /* 0x000fe4000d000000 */
[----:B------:R-:W-:Y:S02]  /*4450*/  UISETP.NE.AND UP0, UPT, UR15, 0x1, UPT ;  /* 0x000000010f00788c */ /* 0x000fe4000bf05270 */
[----:B------:R-:W-:Y:S02]  /*4460*/  UP2UR UR20, UPR, URZ, 0x2 ;  /* 0x00000002ff147883 */ /* 0x000fe40008000000 */
[----:B------:R-:W-:Y:S02]  /*4470*/  UISETP.NE.AND UP1, UPT, UR42, 0x1, UPT ;  /* 0x000000012a00788c */ /* 0x000fe4000bf25270 */
[----:B-1----:R-:W-:Y:S02]  /*4480*/  UIMAD.WIDE.U32 UR16, UR4, UR22, URZ ;  /* 0x00000016041072a5 */ /* 0x002fe4000f8e00ff */
[----:B------:R-:W-:Y:S01]  /*4490*/  USEL UR7, UR38, UR40, !UP0 ;  /* 0x0000002826077287 */ /* 0x000fe2000c000000 */
[----:B------:R-:W-:Y:S02]  /*44a0*/  UMOV UR5, UR9 ;  /* 0x0000000900057c82 */ /* 0x000fe40008000000 */
[----:B------:R-:W-:Y:S02]  /*44b0*/  USHF.R.U32.HI UR6, URZ, UR43, UR5 ;  /* 0x0000002bff067299 */ /* 0x000fe40008011605 */
[----:B------:R-:W-:Y:S02]  /*44c0*/  UIMAD.WIDE.U32 UR18, UR7, UR22, URZ ;  /* 0x00000016071272a5 */ /* 0x000fe4000f8e00ff */
[----:B------:R-:W-:Y:S02]  /*44d0*/  USEL UR6, UR13, UR6, !UP2 ;  /* 0x000000060d067287 */ /* 0x000fe4000d000000 */
[----:B------:R-:W-:Y:S01]  /*44e0*/  UISETP.NE.AND UP2, UPT, UR12, URZ, UPT ;  /* 0x000000ff0c00728c */ /* 0x000fe2000bf45270 */
[----:B------:R-:W-:Y:S01]  /*44f0*/  UMOV UR5, UR11 ;  /* 0x0000000b00057c82 */ /* 0x000fe20008000000 */
[----:B------:R-:W-:Y:S02]  /*4500*/  UIMAD.WIDE.U32 UR10, UR6, UR22, URZ ;  /* 0x00000016060a72a5 */ /* 0x000fe4000f8e00ff */
[----:B------:R-:W-:Y:S03]  /*4510*/  USHF.R.U32.HI UR8, URZ, UR49, UR5 ;  /* 0x00000031ff087299 */ /* 0x000fe60008011605 */
[----:B------:R-:W-:Y:S02]  /*4520*/  UMOV UR5, UR17 ;  /* 0x0000001100057c82 */ /* 0x000fe40008000000 */
[----:B------:R-:W-:Y:S03]  /*4530*/  @UP1 USHF.R.U32.HI UR4, URZ, UR23, UR5 ;  /* 0x00000017ff041299 */ /* 0x000fe60008011605 */
[----:B------:R-:W-:Y:S01]  /*4540*/  UMOV UR5, UR19 ;  /* 0x0000001300057c82 */ /* 0x000fe20008000000 */
[----:B------:R-:W-:Y:S02]  /*4550*/  UIMAD UR4, UR42, UR4, URZ ;  /* 0x000000042a0472a4 */ /* 0x000fe4000f8e02ff */
[----:B------:R-:W-:Y:S02]  /*4560*/  @UP1 USHF.R.U32.HI UR7, URZ, UR23, UR5 ;  /* 0x00000017ff071299 */ /* 0x000fe40008011605 */
[----:B------:R-:W-:Y:S02]  /*4570*/  USEL UR5, UR14, UR8, !UP0 ;  /* 0x000000080e057287 */ /* 0x000fe4000c000000 */
[----:B------:R-:W-:Y:S02]  /*4580*/  UIMAD UR8, UR42, UR7, URZ ;  /* 0x000000072a0872a4 */ /* 0x000fe4000f8e02ff */
[----:B------:R-:W-:Y:S03]  /*4590*/  UISETP.GE.AND UP0, UPT, UR6, UR4, UPT ;  /* 0x000000040600728c */ /* 0x000fe6000bf06270 */
[----:B------:R-:W-:Y:S01]  /*45a0*/  UMOV UR4, UR11 ;  /* 0x0000000b00047c82 */ /* 0x000fe20008000000 */
[----:B------:R-:W-:Y:S02]  /*45b0*/  UISETP.GE.OR UP0, UPT, UR5, UR8, UP0 ;  /* 0x000000080500728c */ /* 0x000fe40008706670 */
[----:B------:R-:W-:Y:S02]  /*45c0*/  USHF.R.U32.HI UR4, URZ, UR23, UR4 ;  /* 0x00000017ff047299 */ /* 0x000fe40008011604 */
[----:B------:R-:W-:Y:S02]  /*45d0*/  UIMAD.WIDE.U32 UR8, UR5, UR22, URZ ;  /* 0x00000016050872a5 */ /* 0x000fe4000f8e00ff */
[----:B------:R-:W-:Y:S04]  /*45e0*/  USEL UR10, UR6, UR4, !UP1 ;  /* 0x00000004060a7287 */ /* 0x000fe8000c800000 */
[----:B------:R-:W-:Y:S01]  /*45f0*/  UIADD3 UR11, UPT, UPT, -UR10, URZ, URZ ;  /* 0x000000ff0a0b7290 */ /* 0x000fe2000fffe1ff */
[----:B------:R-:W-:Y:S02]  /*4600*/  @!UP0 UMOV UR4, UR9 ;  /* 0x0000000900048c82 */ /* 0x000fe40008000000 */
[----:B------:R-:W-:Y:S02]  /*4610*/  @!UP0 USHF.R.U32.HI UR4, URZ, UR23, UR4 ;  /* 0x00000017ff048299 */ /* 0x000fe40008011604 */
[----:B------:R-:W-:Y:S02]  /*4620*/  UIMAD UR8, UR42, UR11, UR6 ;  /* 0x0000000b2a0872a4 */ /* 0x000fe4000f8e0206 */
[----:B------:R-:W-:Y:S02]  /*4630*/  @!UP0 USEL UR4, UR5, UR4, !UP1 ;  /* 0x0000000405048287 */ /* 0x000fe4000c800000 */
[----:B------:R-:W-:Y:S02]  /*4640*/  UISETP.NE.AND UP1, UPT, UR20, URZ, UPT ;  /* 0x000000ff1400728c */ /* 0x000fe4000bf25270 */
[----:B------:R-:W-:Y:S02]  /*4650*/  @!UP0 UIMAD UR7, UR7, UR8, UR4 ;  /* 0x00000008070782a4 */ /* 0x000fe4000f8e0204 */
[----:B------:R-:W-:Y:S02]  /*4660*/  @!UP0 UIADD3 UR9, UPT, UPT, UR10, -UR4, URZ ;  /* 0x800000040a098290 */ /* 0x000fe4000fffe0ff */
[----:B------:R-:W-:Y:S02]  /*4670*/  UIADD3 UR8, UPT, UPT, -UR6, URZ, URZ ;  /* 0x000000ff06087290 */ /* 0x000fe4000fffe1ff */
[----:B------:R-:W-:Y:S02]  /*4680*/  UIADD3 UR4, UPT, UPT, -UR5, URZ, URZ ;  /* 0x000000ff05047290 */ /* 0x000fe4000fffe1ff */
[----:B------:R-:W-:Y:S03]  /*4690*/  @!UP0 UIMAD UR6, UR9, UR42, UR5 ;  /* 0x0000002a090682a4 */ /* 0x000fe6000f8e0205 */
[----:B------:R-:W-:Y:S01]  /*46a0*/  @!UP0 UMOV UR5, UR7 ;  /* 0x0000000700058c82 */ /* 0x000fe20008000000 */
[----:B------:R-:W-:Y:S02]  /*46b0*/  UIMAD UR7, UR15, UR4, UR14 ;  /* 0x000000040f0772a4 */ /* 0x000fe4000f8e020e */
[----:B------:R-:W-:Y:S02]  /*46c0*/  UIMAD UR4, UR50, UR8, UR13 ;  /* 0x00000008320472a4 */ /* 0x000fe4000f8e020d */
[----:B------:R-:W-:Y:S02]  /*46d0*/  UIMAD UR14, UR5, UR15, UR7 ;  /* 0x0000000f050e72a4 */ /* 0x000fe4000f8e0207 */
[----:B------:R-:W-:Y:S11]  /*46e0*/  UIMAD UR13, UR6, UR50, UR4 ;  /* 0x00000032060d72a4 */ /* 0x000ff6000f8e0204 */
[----:B------:R-:W-:Y:S01]  /*46f0*/  @!UPT UIADD3 URZ, UPT, UPT, URZ, URZ, URZ ;  /* 0x000000fffffff290 */ /* 0x000fe2000fffe0ff */
.L_x_75:
[----:B------:R-:W3:Y:S01]  /*4700*/  @!UP4 LDCU.128 UR8, c[0x0][0xb10] ;  /* 0x00016200ff08c7ac */ /* 0x000ee20008000c00 */
[----:B------:R-:W-:Y:S02]  /*4710*/  ISETP.NE.U32.AND P0, PT, RZ, UR30, PT ;  /* 0x0000001eff007c0c */ /* 0x000fe4000bf05070 */
[----:B------:R-:W-:Y:S02]  /*4720*/  SHF.L.U32 R2, R11, 0x1f, RZ ;  /* 0x0000001f0b027819 */ /* 0x000fe400000006ff */
[----:B------:R-:W-:Y:S01]  /*4730*/  ISETP.NE.AND.EX P0, PT, RZ, UR31, PT, P0 ;  /* 0x0000001fff007c0c */ /* 0x000fe2000bf05300 */
[----:B------:R-:W4:Y:S01]  /*4740*/  @!UP4 LDCU UR5, c[0x0][0xb0c] ;  /* 0x00016180ff05c7ac */ /* 0x000f220008000800 */
[----:B---3--:R-:W-:Y:S07]  /*4750*/  UIMAD.WIDE.U32 UR6, UR14, UR8, URZ ;  /* 0x000000080e0672a5 */ /* 0x008fee000f8e00ff */
[----:B------:R-:W-:Y:S01]  /*4760*/  @!UP4 UMOV UR4, UR7 ;  /* 0x000000070004cc82 */ /* 0x000fe20008000000 */
[----:B----4-:R-:W-:Y:S02]  /*4770*/  @!UP4 UISETP.NE.AND UP0, UPT, UR5, 0x1, UPT ;  /* 0x000000010500c88c */ /* 0x010fe4000bf05270 */
[----:B------:R-:W-:Y:S02]  /*4780*/  @!UP4 USHF.R.U32.HI UR4, URZ, UR9, UR4 ;  /* 0x00000009ff04c299 */ /* 0x000fe40008011604 */
[----:B------:R-:W-:Y:S02]  /*4790*/  UIMAD.WIDE.U32 UR6, UR13, UR11, URZ ;  /* 0x0000000b0d0672a5 */ /* 0x000fe4000f8e00ff */
[----:B------:R-:W-:Y:S02]  /*47a0*/  @!UP4 USEL UR8, UR14, UR4, !UP0 ;  /* 0x000000040e08c287 */ /* 0x000fe4000c000000 */
[----:B------:R-:W-:Y:S03]  /*47b0*/  @!UP4 UISETP.NE.AND UP0, UPT, UR10, 0x1, UPT ;  /* 0x000000010a00c88c */ /* 0x000fe6000bf05270 */
[----:B------:R-:W-:Y:S02]  /*47c0*/  @!UP4 UMOV UR6, UR7 ;  /* 0x000000070006cc82 */ /* 0x000fe40008000000 */
[----:B------:R-:W3:Y:S02]  /*47d0*/  @!UP4 LDCU UR4, c[0x0][0xb20] ;  /* 0x00016400ff04c7ac */ /* 0x000ee40008000800 */
[----:B---3--:R-:W-:Y:S04]  /*47e0*/  @!UP4 USHF.R.U32.HI UR6, URZ, UR4, UR6 ;  /* 0x00000004ff06c299 */ /* 0x008fe80008011606 */
[----:B------:R-:W-:Y:S04]  /*47f0*/  @!UP4 USEL UR6, UR13, UR6, !UP0 ;  /* 0x000000060d06c287 */ /* 0x000fe8000c000000 */
[----:B------:R-:W-:Y:S02]  /*4800*/  @!UP4 UIADD3 UR4, UPT, UPT, -UR8, UR6, URZ ;  /* 0x000000060804c290 */ /* 0x000fe4000fffe1ff */
[----:B------:R-:W-:Y:S02]  /*4810*/  @!UP4 UIADD3 UR6, UPT, UPT, UR8, -UR6, URZ ;  /* 0x800000060806c290 */ /* 0x000fe4000fffe0ff */
[----:B------:R-:W-:Y:S02]  /*4820*/  @!UP4 UIMAD UR14, UR4, UR5, UR14 ;  /* 0x00000005040ec2a4 */ /* 0x000fe4000f8e020e */
[----:B------:R-:W-:Y:S01]  /*4830*/  @!UP4 UIMAD UR13, UR6, UR10, UR13 ;  /* 0x0000000a060dc2a4 */ /* 0x000fe2000f8e020d */
[----:B------:R-:W-:Y:S11]  /*4840*/  BRA.U UP1, `(.L_x_76) ;  /* 0x0000000101107547 */ /* 0x000ff6000b800000 */
[----:B--2---:R-:W-:Y:S04]  /*4850*/  MOV R0, UR41 ;  /* 0x0000002900007c02 */ /* 0x004fe80008000f00 */
[----:B------:R-:W-:Y:S04]  /*4860*/  SHF.L.U32 R3, R0, 0x1f, RZ ;  /* 0x0000001f00037819 */ /* 0x000fe800000006ff */
[----:B------:R-:W2:Y:S02]  /*4870*/  SYNCS.PHASECHK.TRANS64.TRYWAIT P1, [UR21+0x48], R3 ;  /* 0x00004803ff0075a7 */ /* 0x000ea40008021115 */
[----:B--2---:R-:W-:Y:S05]  /*4880*/  @!P1 BRA `(.L_x_77) ;  /* 0x0000003c00c89947 */ /* 0x004fea0003800000 */
.L_x_76:
[----:B------:R-:W-:Y:S05]  /*4890*/  BRA.U !UP6, `(.L_x_78) ;  /* 0x000000010e387547 */ /* 0x000fea000b800000 */
[----:B------:R-:W-:Y:S01]  /*48a0*/  UPLOP3.LUT UP2, UPT, UPT, UPT, UP5, 0x80, 0x8 ;  /* 0x000000000008789c */ /* 0x000fe20003f4f050 */
[----:B--2---:R-:W-:Y:S01]  /*48b0*/  HFMA2 R0, -RZ, RZ, 0, 5.9604644775390625e-08 ;  /* 0x00000001ff007431 */ /* 0x004fe200000001ff */
[----:B------:R-:W2:Y:S01]  /*48c0*/  LDCU.64 UR8, c[0x0][0x358] ;  /* 0x00006b00ff0877ac */ /* 0x000ea20008000a00 */
[----:B------:R-:W-:Y:S03]  /*48d0*/  IMAD.MOV.U32 R196, RZ, RZ, 0x1 ;  /* 0x00000001ffc47424 */ /* 0x000fe600078e00ff */
[----:B------:R-:W-:Y:S05]  /*48e0*/  PLOP3.LUT P1, PT, PT, PT, UP2, 0x80, 0x8 ;  /* 0x000000000008781c */ /* 0x000fea0003f2f028 */
[----:B------:R-:W3:Y:S01]  /*48f0*/  @UP2 LDCU.64 UR4, c[0x0][0x888] ;  /* 0x00011100ff0427ac */ /* 0x000ee20008000a00 */
[----:B------:R-:W-:Y:S07]  /*4900*/  @UP2 UIMAD UR6, UR36, UR30, URZ ;  /* 0x0000001e240622a4 */ /* 0x000fee000f8e02ff */
[----:B------:R-:W-:Y:S01]  /*4910*/  @!P1 PRMT R196, R0, 0x7610, R196 ;  /* 0x0000761000c49816 */ /* 0x000fe200000000c4 */
[----:B---3--:R-:W-:Y:S06]  /*4920*/  @UP2 UIMAD.WIDE UR4, UR6, 0x4, UR4 ;  /* 0x00000004060428a5 */ /* 0x008fec000f8e0204 */
[----:B------:R-:W-:Y:S01]  /*4930*/  IMAD.U32 R4, RZ, RZ, UR4 ;  /* 0x00000004ff047e24 */ /* 0x000fe2000f8e00ff */
[----:B------:R-:W-:Y:S04]  /*4940*/  MOV R5, UR5 ;  /* 0x0000000500057c02 */ /* 0x000fe80008000f00 */
[----:B------:R-:W3:Y:S01]  /*4950*/  @!UP2 LDCU UR4, c[0x0][0x880] ;  /* 0x00011000ff04a7ac */ /* 0x000ee20008000800 */
[----:B--2--5:R4:W5:Y:S02]  /*4960*/  @P1 LDG.E R94, desc[UR8][R4.64] ;  /* 0x00000008045e1981 */ /* 0x024964000c1e1900 */
[----:B---34-:R-:W-:Y:S07]  /*4970*/  @!P1 IMAD.U32 R94, RZ, RZ, UR4 ;  /* 0x00000004ff5e9e24 */ /* 0x018fee000f8e00ff */
.L_x_78:
[----:B-----5:R-:W-:Y:S01]  /*4980*/  @!P0 ISETP.EQ.AND P2, PT, R94, RZ, PT ;  /* 0x000000ff5e00820c */ /* 0x020fe20003f42270 */
[----:B------:R-:W-:Y:S01]  /*4990*/  @!UPT UIADD3 URZ, UPT, UPT, URZ, URZ, URZ ;  /* 0x000000fffffff290 */ /* 0x000fe2000fffe0ff */
[----:B------:R-:W-:Y:S11]  /*49a0*/  @!P0 BRA `(.L_x_79) ;  /* 0x0000000000148947 */ /* 0x000ff60003800000 */
[----:B------:R-:W-:Y:S02]  /*49b0*/  LOP3.LUT P0, RZ, R196, 0xff, RZ, 0xc0, !PT ;  /* 0x000000ffc4ff7812 */ /* 0x000fe4000780c0ff */
[----:B------:R-:W-:Y:S04]  /*49c0*/  PLOP3.LUT P2, PT, PT, PT, UP2, 0x80, 0x8 ;  /* 0x000000000008781c */ /* 0x000fe80003f4f028 */
[----:B------:R-:W-:Y:S07]  /*49d0*/  PLOP3.LUT P2, PT, P2, PT, PT, 0x8, 0x80 ;  /* 0x000000000080781c */ /* 0x000fee000174e170 */
[----:B------:R-:W-:Y:S11]  /*49e0*/  @P0 ISETP.EQ.AND P2, PT, R94, RZ, PT ;  /* 0x000000ff5e00020c */ /* 0x000ff60003f42270 */
[----:B------:R-:W-:Y:S02]  /*49f0*/  @!UPT UIADD3 URZ, UPT, UPT, URZ, URZ, URZ ;  /* 0x000000fffffff290 */ /* 0x000fe4000fffe0ff */
.L_x_79:
[----:B------:R-:W3:Y:S01]  /*4a00*/  SYNCS.PHASECHK.TRANS64.TRYWAIT P0, [UR21+0x38], R2 ;  /* 0x00003802ff0075a7 */ /* 0x000ee20008001115 */
[----:B------:R-:W-:Y:S02]  /*4a10*/  ELECT P1, URZ, PT ;  /* 0x0000000000ff782f */ /* 0x000fe40003820000 */
[----:B------:R-:W-:Y:S01]  /*4a20*/  IADD3 R10, PT, PT, R10, 0x1, RZ ;  /* 0x000000010a0a7810 */ /* 0x000fe20007ffe0ff */
[----:B---3--:R-:W-:Y:S10]  /*4a30*/  @!P0 BRA `(.L_x_80) ;  /* 0x0000003c00748947 */ /* 0x008ff40003800000 */
.L_x_133:
[----:B------:R-:W-:Y:S01]  /*4a40*/  PLOP3.LUT P1, PT, P2, P1, PT, 0xf2, 0x2f ;  /* 0x00000000002f781c */ /* 0x000fe20001723e72 */
[----:B------:R-:W-:Y:S01]  /*4a50*/  UMOV UR6, 0x0 ;  /* 0x0000000000067882 */ /* 0x000fe20000000000 */
[----:B------:R-:W-:Y:S01]  /*4a60*/  UMOV UR7, 0x10000000 ;  /* 0x1000000000077882 */ /* 0x000fe20000000000 */
[----:B------:R-:W-:Y:S01]  /*4a70*/  UMOV UR28, UR36 ;  /* 0x00000024001c7c82 */ /* 0x000fe20008000000 */
[----:B------:R-:W-:Y:S01]  /*4a80*/  UMOV UR12, UR36 ;  /* 0x00000024000c7c82 */ /* 0x000fe20008000000 */
[----:B------:R-:W-:Y:S01]  /*4a90*/  UMOV UR20, UR36 ;  /* 0x0000002400147c82 */ /* 0x000fe20008000000 */
[----:B------:R-:W-:Y:S07]  /*4aa0*/  LOP3.LUT R11, R11, 0x1, RZ, 0x3c, !PT ;  /* 0x000000010b0b7812 */ /* 0x000fee00078e3cff */
[----:B--2---:R-:W-:Y:S01]  /*4ab0*/  @!P1 IADD3 R2, P0, PT, R12, 0x580, RZ ;  /* 0x000005800c029810 */ /* 0x004fe20007f1e0ff */
[----:B------:R-:W-:Y:S01]  /*4ac0*/  VOTEU.ALL UP1, P1 ;  /* 0x0000000000ff7886 */ /* 0x000fe20000820000 */
[----:B------:R-:W-:Y:S02]  /*4ad0*/  VOTEU.ALL UP0, P1 ;  /* 0x0000000000ff7886 */ /* 0x000fe40000800000 */
[----:B------:R-:W-:Y:S01]  /*4ae0*/  @!P1 R2UR UR5, R2 ;  /* 0x00000000020592ca */ /* 0x000fe200000e0000 */
[----:B------:R-:W-:Y:S01]  /*4af0*/  @!P1 IMAD.X R0, RZ, RZ, R13, P0 ;  /* 0x000000ffff009224 */ /* 0x000fe200000e060d */
[----:B------:R-:W-:Y:S01]  /*4b00*/  ISETP.NE.AND P0, PT, R10, 0x2, PT ;  /* 0x000000020a00780c */ /* 0x000fe20003f05270 */
[----:B------:R-:W-:Y:S02]  /*4b10*/  @!UP0 USHF.L.U32 UR35, UR45, 0x6, URZ ;  /* 0x000000062d238899 */ /* 0x000fe400080006ff */
[----:B------:R-:W-:Y:S01]  /*4b20*/  @!UP0 UIMAD UR34, UR46, 0xa0, URZ ;  /* 0x000000a02e2288a4 */ /* 0x000fe2000f8e02ff */
[----:B------:R-:W-:Y:S01]  /*4b30*/  @!P1 R2UR UR4, R0 ;  /* 0x00000000000492ca */ /* 0x000fe200000e0000 */
[----:B------:R-:W-:Y:S01]  /*4b40*/  @!UP0 UIADD3 UR32, UPT, UPT, UR21, 0x200, URZ ;  /* 0x0000020015208890 */ /* 0x000fe2000fffe0ff */
[----:B------:R-:W-:Y:S01]  /*4b50*/  SEL R0, RZ, 0x1, P0 ;  /* 0x00000001ff007807 */ /* 0x000fe20000000000 */
[----:B------:R-:W-:Y:S01]  /*4b60*/  @!UP0 UIADD3 UR33, UPT, UPT, UR21, 0x30, URZ ;  /* 0x0000003015218890 */ /* 0x000fe2000fffe0ff */
[----:B------:R-:W-:Y:S01]  /*4b70*/  SEL R10, R10, RZ, P0 ;  /* 0x000000ff0a0a7207 */ /* 0x000fe20000000000 */
[----:B------:R-:W-:Y:S01]  /*4b80*/  @!UP0 UIADD3 UR24, UPT, UPT, UR21, 0xa00, URZ ;  /* 0x00000a0015188890 */ /* 0x000fe2000fffe0ff */
[----:B------:R-:W-:Y:S01]  /*4b90*/  LOP3.LUT R9, R9, R0, RZ, 0x3c, !PT ;  /* 0x0000000009097212 */ /* 0x000fe200078e3cff */
[----:B------:R-:W-:Y:S01]  /*4ba0*/  IMAD.U32 R2, RZ, RZ, UR5 ;  /* 0x00000005ff027e24 */ /* 0x000fe2000f8e00ff */
[----:B------:R-:W-:Y:S02]  /*4bb0*/  @!UP0 UIADD3 UR26, UPT, UPT, UR34, 0x20, URZ ;  /* 0x00000020221a8890 */ /* 0x000fe4000fffe0ff */
[----:B------:R-:W-:Y:S01]  /*4bc0*/  UMOV UR25, UR33 ;  /* 0x0000002100197c82 */ /* 0x000fe20008000000 */
[----:B------:R-:W-:Y:S01]  /*4bd0*/  UMOV UR27, UR35 ;  /* 0x00000023001b7c82 */ /* 0x000fe20008000000 */
[----:B------:R-:W-:Y:S01]  /*4be0*/  @!UP0 UIADD3 UR8, UPT, UPT, UR21, 0x1200, URZ ;  /* 0x0000120015088890 */ /* 0x000fe2000fffe0ff */
[----:B------:R-:W-:Y:S01]  /*4bf0*/  IMAD.U32 R3, RZ, RZ, UR4 ;  /* 0x00000004ff037e24 */ /* 0x000fe2000f8e00ff */
[----:B------:R-:W-:Y:S01]  /*4c00*/  @!P1 R2UR UR4, R2 ;  /* 0x00000000020492ca */ /* 0x000fe200000e0000 */
[----:B------:R-:W-:Y:S01]  /*4c10*/  @!UP0 UIADD3 UR10, UPT, UPT, UR34, 0x40, URZ ;  /* 0x00000040220a8890 */ /* 0x000fe2000fffe0ff */
[----:B------:R-:W-:Y:S02]  /*4c20*/  UMOV UR9, UR33 ;  /* 0x0000002100097c82 */ /* 0x000fe40008000000 */
[----:B------:R-:W-:Y:S01]  /*4c30*/  @!P1 R2UR UR5, R3 ;  /* 0x00000000030592ca */ /* 0x000fe200000e0000 */
[----:B------:R-:W-:Y:S01]  /*4c40*/  UMOV UR11, UR35 ;  /* 0x00000023000b7c82 */ /* 0x000fe20008000000 */
[----:B------:R-:W-:Y:S02]  /*4c50*/  @!UP0 UIADD3 UR16, UPT, UPT, UR21, 0x1a00, URZ ;  /* 0x00001a0015108890 */ /* 0x000fe4000fffe0ff */
[----:B------:R-:W-:Y:S01]  /*4c60*/  @!UP0 UIADD3 UR18, UPT, UPT, UR34, 0x60, URZ ;  /* 0x0000006022128890 */ /* 0x000fe2000fffe0ff */
[----:B------:R-:W-:Y:S01]  /*4c70*/  UMOV UR17, UR33 ;  /* 0x0000002100117c82 */ /* 0x000fe20008000000 */
[----:B------:R-:W-:Y:S01]  /*4c80*/  UMOV UR19, UR35 ;  /* 0x0000002300137c82 */ /* 0x000fe20008000000 */
[----:B------:R-:W-:Y:S02]  /*4c90*/  UIADD3 UR46, UPT, UPT, UR13, UR57, URZ ;  /* 0x000000390d2e7290 */ /* 0x000fe4000fffe0ff */
[----:B------:R-:W-:Y:S04]  /*4ca0*/  UIADD3 UR45, UPT, UPT, UR14, UR60, URZ ;  /* 0x0000003c0e2d7290 */ /* 0x000fe8000fffe0ff */
[----:B------:R2:W-:Y:S01]  /*4cb0*/  @!UP1 UTMALDG.3D [UR32], [UR4], desc[UR6] ;  /* 0x00000620040095b4 */ /* 0x0005e20008011000 */
[----:B------:R-:W-:Y:S05]  /*4cc0*/  VOTEU.ALL UP1, P1 ;  /* 0x0000000000ff7886 */ /* 0x000fea0000820000 */
[----:B------:R-:W-:Y:S01]  /*4cd0*/  @!UP1 UTMALDG.3D [UR24], [UR4], desc[UR6] ;  /* 0x00000618040095b4 */ /* 0x000fe20008011000 */
[----:B------:R-:W-:Y:S05]  /*4ce0*/  VOTEU.ALL UP1, P1 ;  /* 0x0000000000ff7886 */ /* 0x000fea0000820000 */
[----:B------:R3:W-:Y:S01]  /*4cf0*/  @!UP1 UTMALDG.3D [UR8], [UR4], desc[UR6] ;  /* 0x00000608040095b4 */ /* 0x0007e20008011000 */
[----:B------:R-:W-:Y:S01]  /*4d00*/  UPLOP3.LUT UP1, UPT, UPT, UPT, UPT, 0x80, 0x8 ;  /* 0x000000000008789c */ /* 0x000fe20003f2f070 */
[----:B--2---:R-:W-:Y:S01]  /*4d10*/  UMOV UR36, UR29 ;  /* 0x0000001d00247c82 */ /* 0x004fe20008000000 */
[----:B---3--:R-:W-:Y:S02]  /*4d20*/  @!UP0 UIADD3 UR8, UPT, UPT, UR21, 0x2200, URZ ;  /* 0x0000220015088890 */ /* 0x008fe4000fffe0ff */
[----:B------:R-:W-:Y:S01]  /*4d30*/  @!UP0 UIADD3 UR10, UPT, UPT, UR34, 0x80, URZ ;  /* 0x00000080220a8890 */ /* 0x000fe2000fffe0ff */
[----:B------:R-:W-:Y:S05]  /*4d40*/  VOTEU.ALL UP0, P1 ;  /* 0x0000000000ff7886 */ /* 0x000fea0000800000 */
[----:B------:R2:W-:Y:S01]  /*4d50*/  @!UP0 UTMALDG.3D [UR16], [UR4], desc[UR6] ;  /* 0x00000610040085b4 */ /* 0x0005e20008011000 */
[----:B------:R-:W-:Y:S05]  /*4d60*/  VOTEU.ALL UP0, P1 ;  /* 0x0000000000ff7886 */ /* 0x000fea0000800000 */
[----:B------:R2:W-:Y:S01]  /*4d70*/  @!UP0 UTMALDG.3D [UR8], [UR4], desc[UR6] ;  /* 0x00000608040085b4 */ /* 0x0005e20008011000 */
[----:B------:R2:W-:Y:S01]  /*4d80*/  @!P1 SYNCS.ARRIVE.TRANS64.RED.A0TR RZ, [UR21+0x30], R8 ;  /* 0x00003008ffff99a7 */ /* 0x0005e20008300415 */
[----:B------:R-:W-:Y:S01]  /*4d90*/  SYNCS.ARRIVE.TRANS64.RED.A1T0 RZ, [UR52], RZ ;  /* 0x000000ffffff79a7 */ /* 0x000fe20008100434 */
[----:B------:R-:W-:Y:S05]  /*4da0*/  BRA.U UP3, `(.L_x_81) ;  /* 0xfffffff503187547 */ /* 0x000fea000b83ffff */
[----:B------:R-:W-:Y:S07]  /*4db0*/  MOV R0, UR21 ;  /* 0x0000001500007c02 */ /* 0x000fee0008000f00 */
.L_x_82:
[----:B---3--:R-:W-:-:S04]  /*4dc0*/  SHF.L.U32 R3, R11, 0x1f, RZ ;  /* 0x0000001f0b037819 */ /* 0x008fc800000006ff */
[----:B------:R3:W4:Y:S03]  /*4dd0*/  SYNCS.PHASECHK.TRANS64.TRYWAIT P0, [R0+URZ+0x38], R3 ;  /* 0x00003803000075a7 */ /* 0x00072600080011ff */
[----:B----4-:R-:W-:Y:S05]  /*4de0*/  @!P0 NANOSLEEP.SYNCS 0x989680 ;  /* 0x009896800000895d */ /* 0x010fea0003900000 */
[----:B------:R-:W4:Y:S02]  /*4df0*/  @!P0 SYNCS.PHASECHK.TRANS64 P0, [R0+URZ+0x38], R3 ;  /* 0x00003803000085a7 */ /* 0x000f2400080010ff */
[----:B-12-4-:R-:W-:Y:S05]  /*4e00*/  @P0 EXIT ;  /* 0x000000000000094d */ /* 0x016fea0003800000 */
[----:B------:R-:W-:Y:S05]  /*4e10*/  BRA `(.L_x_82) ;  /* 0xfffffffc00e87947 */ /* 0x000fea000383ffff */
.L_x_73:
[----:B------:R-:W-:-:S06]  /*4e20*/  UISETP.GE.AND UP0, UPT, UR20, 0x4, UPT ;  /* 0x000000041400788c */ /* 0x000fcc000bf06270 */
[----:B------:R-:W-:-:S13]  /*4e30*/  PLOP3.LUT P0, PT, PT, PT, UP0, 0x80, 0x8 ;  /* 0x000000000008781c */ /* 0x000fda0003f0f008 */
[----:B-1----:R-:W-:Y:S05]  /*4e40*/  @!P0 EXIT ;  /* 0x000000000000894d */ /* 0x002fea0003800000 */
[----:B------:R-:W-:Y:S01]  /*4e50*/  BAR.SYNC.DEFER_BLOCKING 0x6, 0xa0 ;  /* 0x0182800000007b1d */ /* 0x000fe20000010000 */
[C---:B------:R-:W-:Y:S01]  /*4e60*/  IMAD.SHL.U32 R6, R186.reuse, 0x20, RZ ;  /* 0x00000020ba067824 */ /* 0x040fe200078e00ff */
[----:B------:R-:W-:Y:S01]  /*4e70*/  CS2R R200, SRZ ;  /* 0x0000000000c87805 */ /* 0x000fe2000001ff00 */
[C---:B------:R-:W-:Y:S01]  /*4e80*/  IMAD.SHL.U32 R187, R186.reuse, 0x10, RZ ;  /* 0x00000010babb7824 */ /* 0x040fe200078e00ff */
[----:B------:R-:W-:Y:S01]  /*4e90*/  CS2R R198, SRZ ;  /* 0x0000000000c67805 */ /* 0x000fe2000001ff00 */
[----:B------:R-:W-:Y:S01]  /*4ea0*/  IMAD.U32 R2, R186, 0x10000, RZ ;  /* 0x00010000ba027824 */ /* 0x000fe200078e00ff */
[----:B------:R-:W-:Y:S02]  /*4eb0*/  UMOV UR44, 0x400 ;  /* 0x00000400002c7882 */ /* 0x000fe40000000000 */
[----:B------:R-:W1:Y:S01]  /*4ec0*/  LDC.64 R182, c[0x0][0x888] ;  /* 0x00022200ffb67b82 */ /* 0x000e620000000a00 */
[----:B------:R-:W-:Y:S01]  /*4ed0*/  ULEA UR44, UR52, UR44, 0x18 ;  /* 0x0000002c342c7291 */ /* 0x000fe2000f8ec0ff */
[----:B------:R-:W-:Y:S01]  /*4ee0*/  LOP3.LUT R5, R6, 0x80, RZ, 0xc0, !PT ;  /* 0x0000008006057812 */ /* 0x000fe200078ec0ff */
[----:B------:R-:W-:Y:S01]  /*4ef0*/  IMAD.SHL.U32 R4, R186, 0x4, RZ ;  /* 0x00000004ba047824 */ /* 0x000fe200078e00ff */
[----:B------:R-:W-:Y:S01]  /*4f00*/  LOP3.LUT R187, R187, 0x600, RZ, 0xc0, !PT ;  /* 0x00000600bbbb7812 */ /* 0x000fe200078ec0ff */
[----:B------:R-:W-:Y:S01]  /*4f10*/  UIADD3 UR4, UPT, UPT, UR44, 0x2a00, URZ ;  /* 0x00002a002c047890 */ /* 0x000fe2000fffe0ff */
[----:B------:R-:W-:Y:S01]  /*4f20*/  LOP3.LUT R5, R5, 0x10, R186, 0xf8, !PT ;  /* 0x0000001005057812 */ /* 0x000fe200078ef8ba */
[----:B------:R-:W-:Y:S01]  /*4f30*/  IMAD.MOV.U32 R88, RZ, RZ, RZ ;  /* 0x000000ffff587224 */ /* 0x000fe200078e00ff */
[----:B------:R-:W2:Y:S01]  /*4f40*/  LDC.64 R184, c[0x0][0x890] ;  /* 0x00022400ffb87b82 */ /* 0x000ea20000000a00 */
[----:B------:R-:W-:Y:S01]  /*4f50*/  LOP3.LUT R187, R187, 0x60, R6, 0xf8, !PT ;  /* 0x00000060bbbb7812 */ /* 0x000fe200078ef806 */
[----:B------:R-:W3:Y:S01]  /*4f60*/  LDCU UR54, c[0x0][0x370] ;  /* 0x00006e00ff3677ac */ /* 0x000ee20008000800 */
[----:B------:R-:W-:Y:S01]  /*4f70*/  LOP3.LUT R2, R2, 0x600000, RZ, 0xc0, !PT ;  /* 0x0060000002027812 */ /* 0x000fe200078ec0ff */
[----:B------:R-:W-:Y:S01]  /*4f80*/  IMAD.U32 R202, RZ, RZ, UR4 ;  /* 0x00000004ffca7e24 */ /* 0x000fe2000f8e00ff */
[----:B------:R-:W-:Y:S01]  /*4f90*/  LOP3.LUT R4, R5, 0x10, R4, 0x78, !PT ;  /* 0x0000001005047812 */ /* 0x000fe200078e7804 */
[----:B------:R-:W4:Y:S01]  /*4fa0*/  LDCU.64 UR62, c[0x0][0x348] ;  /* 0x00006900ff3e77ac */ /* 0x000f220008000a00 */
[----:B------:R-:W-:Y:S01]  /*4fb0*/  LOP3.LUT R187, R187, 0x100, R6, 0xf8, !PT ;  /* 0x00000100bbbb7812 */ /* 0x000fe200078ef806 */
[----:B------:R-:W1:Y:S01]  /*4fc0*/  LDC.64 R180, c[0x0][0x8b0] ;  /* 0x00022c00ffb47b82 */ /* 0x000e620000000a00 */
[----:B------:R-:W3:Y:S01]  /*4fd0*/  LDS R3, [UR44+0x100] ;  /* 0x0001002cff037984 */ /* 0x000ee20008000800 */
[----:B------:R-:W1:Y:S01]  /*4fe0*/  LDCU UR43, c[0x0][0xb0c] ;  /* 0x00016180ff2b77ac */ /* 0x000e620008000800 */
[----:B------:R-:W-:Y:S01]  /*4ff0*/  LOP3.LUT R187, R187, R4, RZ, 0xfc, !PT ;  /* 0x00000004bbbb7212 */ /* 0x000fe200078efcff */
[----:B------:R-:W1:Y:S04]  /*5000*/  LDCU UR39, c[0x0][0xb30] ;  /* 0x00016600ff2777ac */ /* 0x000e680008000800 */
[----:B------:R-:W1:Y:S01]  /*5010*/  LDC.64 R174, c[0x0][0x8a8] ;  /* 0x00022a00ffae7b82 */ /* 0x000e620000000a00 */
[----:B------:R-:W1:Y:S01]  /*5020*/  LDCU.64 UR58, c[0x0][0x888] ;  /* 0x00011100ff3a77ac */ /* 0x000e620008000a00 */
[----:B------:R-:W1:Y:S01]  /*5030*/  LDCU.64 UR40, c[0x0][0xb28] ;  /* 0x00016500ff2877ac */ /* 0x000e620008000a00 */
[----:B------:R-:W1:Y:S01]  /*5040*/  LDCU.128 UR48, c[0x0][0xb10] ;  /* 0x00016200ff3077ac */ /* 0x000e620008000c00 */
[----:B------:R-:W1:Y:S01]  /*5050*/  LDCU UR53, c[0x0][0x374] ;  /* 0x00006e80ff3577ac */ /* 0x000e620008000800 */
[----:B------:R-:W-:Y:S01]  /*5060*/  UIADD3 UR56, UPT, UPT, UR44, 0x200, URZ ;  /* 0x000002002c387890 */ /* 0x000fe2000fffe0ff */
[----:B--234-:R-:W-:-:S11]  /*5070*/  IMAD.IADD R2, R3, 0x1, R2 ;  /* 0x0000000103027824 */ /* 0x01cfd600078e0202 */
.L_x_104:
[----:B------:R-:W-:Y:S02]  /*5080*/  LEA R8, R198, UR44, 0x3 ;  /* 0x0000002cc6087c11 */ /* 0x000fe4000f8e18ff */
[----:B------:R-:W-:Y:S02]  /*5090*/  SHF.L.U32 R3, R200, 0x1f, RZ ;  /* 0x0000001fc8037819 */ /* 0x000fe400000006ff */
[----:B------:R-:W-:Y:S02]  /*50a0*/  LEA R5, R198, UR44, 0x4 ;  /* 0x0000002cc6057c11 */ /* 0x000fe4000f8e20ff */
[----:B--2---:R-:W2:Y:S02]  /*50b0*/  SYNCS.PHASECHK.TRANS64.TRYWAIT P0, [R8+URZ+0x50], R3 ;  /* 0x00005003080075a7 */ /* 0x004ea400080011ff */
[----:B-12---:R-:W-:Y:S05]  /*50c0*/  @!P0 BRA `(.L_x_83) ;  /* 0x0000003400e88947 */ /* 0x006fea0003800000 */
.L_x_134:
        /* <DEDUP_REMOVED lines=11> */
[----:B------:R-:W-:Y:S01]  /*5180*/  PLOP3.LUT P0, PT, PT, PT, UP1, 0x80, 0x8 ;  /* 0x000000000008781c */ /* 0x000fe20003f0f018 */
[----:B------:R-:W-:Y:S11]  /*5190*/  UP2UR UR47, UPR, URZ, 0x2 ;  /* 0x00000002ff2f7883 */ /* 0x000ff60008000000 */
[----:B------:R-:W-:Y:S01]  /*51a0*/  @!UPT UIADD3 URZ, UPT, UPT, URZ, URZ, URZ ;  /* 0x000000fffffff290 */ /* 0x000fe2000fffe0ff */
[----:B------:R-:W-:Y:S02]  /*51b0*/  @P0 SHF.R.U32.HI R0, RZ, 0x10, R5 ;  /* 0x00000010ff000819 */ /* 0x000fe40000011605 */
[----:B--2---:R-:W-:Y:S02]  /*51c0*/  @P0 MOV R3, R4 ;  /* 0x0000000400030202 */ /* 0x004fe40000000f00 */
        /* <DEDUP_REMOVED lines=11> */
[----:B------:R-:W3:Y:S01]  /*5280*/  LDCU UR12, c[0x0][0xb20] ;  /* 0x00016400ff0c77ac */ /* 0x000ee20008000800 */
[----:B-1----:R-:W-:Y:S02]  /*5290*/  UIMAD.WIDE.U32 UR4, UR53, UR51, URZ ;  /* 0x00000033350472a5 */ /* 0x002fe4000f8e00ff */
[----:B------:R-:W-:Y:S02]  /*52a0*/  UIMAD.WIDE.U32 UR6, UR54, UR48, URZ ;  /* 0x00000030360672a5 */ /* 0x000fe4000f8e00ff */
[----:B------:R-:W-:Y:S02]  /*52b0*/  UISETP.NE.AND UP0, UPT, UR50, 0x1, UPT ;  /* 0x000000013200788c */ /* 0x000fe4000bf05270 */
[----:B------:R-:W-:Y:S02]  /*52c0*/  UIMAD.WIDE.U32 UR8, UR37, UR51, URZ ;  /* 0x00000033250872a5 */ /* 0x000fe4000f8e00ff */
[----:B------:R-:W-:Y:S02]  /*52d0*/  UIMAD.WIDE.U32 UR10, UR38, UR48, URZ ;  /* 0x00000030260a72a5 */ /* 0x000fe4000f8e00ff */
[----:B------:R-:W-:Y:S02]  /*52e0*/  UISETP.NE.AND UP1, UPT, UR43, 0x1, UPT ;  /* 0x000000012b00788c */ /* 0x000fe4000bf25270 */
[----:B------:R-:W-:Y:S01]  /*52f0*/  UISETP.NE.AND UP2, UPT, UR42, 0x1, UPT ;  /* 0x000000012a00788c */ /* 0x000fe2000bf45270 */
[----:B------:R-:W-:Y:S02]  /*5300*/  UMOV UR4, UR5 ;  /* 0x0000000500047c82 */ /* 0x000fe40008000000 */
[----:B---3--:R-:W-:Y:S03]  /*5310*/  USHF.R.U32.HI UR5, URZ, UR12, UR4 ;  /* 0x0000000cff057299 */ /* 0x008fe60008011604 */
[----:B------:R-:W-:Y:S02]  /*5320*/  UMOV UR4, UR7 ;  /* 0x0000000700047c82 */ /* 0x000fe40008000000 */
[----:B------:R-:W-:Y:S02]  /*5330*/  USHF.R.U32.HI UR7, URZ, UR49, UR4 ;  /* 0x00000031ff077299 */ /* 0x000fe40008011604 */
[----:B------:R-:W-:Y:S02]  /*5340*/  USEL UR4, UR53, UR5, !UP0 ;  /* 0x0000000535047287 */ /* 0x000fe4000c000000 */
[----:B------:R-:W-:Y:S01]  /*5350*/  USEL UR7, UR54, UR7, !UP1 ;  /* 0x0000000736077287 */ /* 0x000fe2000c800000 */
[----:B------:R-:W-:Y:S01]  /*5360*/  UMOV UR5, UR9 ;  /* 0x0000000900057c82 */ /* 0x000fe20008000000 */
[----:B------:R-:W-:Y:S02]  /*5370*/  UIMAD.WIDE.U32 UR8, UR4, UR40, URZ ;  /* 0x00000028040872a5 */ /* 0x000fe4000f8e00ff */
[----:B------:R-:W-:Y:S03]  /*5380*/  USHF.R.U32.HI UR6, URZ, UR12, UR5 ;  /* 0x0000000cff067299 */ /* 0x000fe60008011605 */
[----:B------:R-:W-:Y:S01]  /*5390*/  UMOV UR5, UR11 ;  /* 0x0000000b00057c82 */ /* 0x000fe20008000000 */
[----:B------:R-:W-:Y:S02]  /*53a0*/  UIMAD.WIDE.U32 UR10, UR7, UR40, URZ ;  /* 0x00000028070a72a5 */ /* 0x000fe4000f8e00ff */
[----:B------:R-:W-:Y:S02]  /*53b0*/  USHF.R.U32.HI UR12, URZ, UR49, UR5 ;  /* 0x00000031ff0c7299 */ /* 0x000fe40008011605 */
[----:B------:R-:W-:Y:S01]  /*53c0*/  USEL UR6, UR37, UR6, !UP0 ;  /* 0x0000000625067287 */ /* 0x000fe2000c000000 */
[----:B------:R-:W-:Y:S02]  /*53d0*/  UMOV UR5, UR9 ;  /* 0x0000000900057c82 */ /* 0x000fe40008000000 */
[----:B------:R-:W-:Y:S01]  /*53e0*/  UMOV UR10, UR11 ;  /* 0x0000000b000a7c82 */ /* 0x000fe20008000000 */
[----:B------:R-:W-:Y:S02]  /*53f0*/  @UP2 USHF.R.U32.HI UR4, URZ, UR41, UR5 ;  /* 0x00000029ff042299 */ /* 0x000fe40008011605 */
[----:B------:R-:W-:Y:S02]  /*5400*/  @UP2 USHF.R.U32.HI UR7, URZ, UR41, UR10 ;  /* 0x00000029ff072299 */ /* 0x000fe4000801160a */
[----:B------:R-:W-:Y:S02]  /*5410*/  UIMAD UR4, UR42, UR4, URZ ;  /* 0x000000042a0472a4 */ /* 0x000fe4000f8e02ff */
[----:B------:R-:W-:Y:S02]  /*5420*/  UIMAD.WIDE.U32 UR10, UR6, UR40, URZ ;  /* 0x00000028060a72a5 */ /* 0x000fe4000f8e00ff */
[----:B------:R-:W-:Y:S02]  /*5430*/  USEL UR5, UR38, UR12, !UP1 ;  /* 0x0000000c26057287 */ /* 0x000fe4000c800000 */
[----:B------:R-:W-:Y:S02]  /*5440*/  UIMAD UR8, UR42, UR7, URZ ;  /* 0x000000072a0872a4 */ /* 0x000fe4000f8e02ff */
[----:B------:R-:W-:Y:S03]  /*5450*/  UISETP.GE.AND UP0, UPT, UR6, UR4, UPT ;  /* 0x000000040600728c */ /* 0x000fe6000bf06270 */
[----:B------:R-:W-:Y:S01]  /*5460*/  UMOV UR4, UR11 ;  /* 0x0000000b00047c82 */ /* 0x000fe20008000000 */
[----:B------:R-:W-:Y:S02]  /*5470*/  UISETP.GE.OR UP0, UPT, UR5, UR8, UP0 ;  /* 0x000000080500728c */ /* 0x000fe40008706670 */
[----:B------:R-:W-:Y:S02]  /*5480*/  USHF.R.U32.HI UR4, URZ, UR41, UR4 ;  /* 0x00000029ff047299 */ /* 0x000fe40008011604 */
[----:B------:R-:W-:Y:S02]  /*5490*/  UIMAD.WIDE.U32 UR8, UR5, UR40, URZ ;  /* 0x00000028050872a5 */ /* 0x000fe4000f8e00ff */
[----:B------:R-:W-:Y:S02]  /*54a0*/  USEL UR11, UR6, UR4, !UP2 ;  /* 0x00000004060b7287 */ /* 0x000fe4000d000000 */
[----:B------:R-:W-:Y:S02]  /*54b0*/  UIADD3 UR8, UPT, UPT, -UR5, URZ, URZ ;  /* 0x000000ff05087290 */ /* 0x000fe4000fffe1ff */
[----:B------:R-:W-:Y:S01]  /*54c0*/  UIADD3 UR10, UPT, UPT, -UR11, URZ, URZ ;  /* 0x000000ff0b0a7290 */ /* 0x000fe2000fffe1ff */
[----:B------:R-:W-:Y:S01]  /*54d0*/  @!UP0 UMOV UR4, UR9 ;  /* 0x0000000900048c82 */ /* 0x000fe20008000000 */
[----:B------:R-:W-:Y:S02]  /*54e0*/  UIADD3 UR9, UPT, UPT, -UR6, URZ, URZ ;  /* 0x000000ff06097290 */ /* 0x000fe4000fffe1ff */
[----:B------:R-:W-:Y:S02]  /*54f0*/  @!UP0 USHF.R.U32.HI UR4, URZ, UR41, UR4 ;  /* 0x00000029ff048299 */ /* 0x000fe40008011604 */
[----:B------:R-:W-:Y:S02]  /*5500*/  UIMAD UR10, UR42, UR10, UR6 ;  /* 0x0000000a2a0a72a4 */ /* 0x000fe4000f8e0206 */
[----:B------:R-:W-:Y:S04]  /*5510*/  @!UP0 USEL UR4, UR5, UR4, !UP2 ;  /* 0x0000000405048287 */ /* 0x000fe8000d000000 */
[----:B------:R-:W-:Y:S02]  /*5520*/  @!UP0 UIMAD UR10, UR7, UR10, UR4 ;  /* 0x0000000a070a82a4 */ /* 0x000fe4000f8e0204 */
[----:B------:R-:W-:Y:S02]  /*5530*/  @!UP0 UIADD3 UR11, UPT, UPT, UR11, -UR4, URZ ;  /* 0x800000040b0b8290 */ /* 0x000fe4000fffe0ff */
[----:B------:R-:W-:Y:S02]  /*5540*/  UIMAD UR7, UR43, UR8, UR38 ;  /* 0x000000082b0772a4 */ /* 0x000fe4000f8e0226 */
[----:B------:R-:W-:Y:S02]  /*5550*/  @!UP0 UIMAD UR6, UR11, UR42, UR5 ;  /* 0x0000002a0b0682a4 */ /* 0x000fe4000f8e0205 */
[----:B------:R-:W-:Y:S01]  /*5560*/  UIMAD UR4, UR50, UR9, UR37 ;  /* 0x00000009320472a4 */ /* 0x000fe2000f8e0225 */
[----:B------:R-:W-:Y:S02]  /*5570*/  @!UP0 UMOV UR5, UR10 ;  /* 0x0000000a00058c82 */ /* 0x000fe40008000000 */
[----:B------:R-:W-:Y:S02]  /*5580*/  UIMAD UR38, UR5, UR43, UR7 ;  /* 0x0000002b052672a4 */ /* 0x000fe4000f8e0207 */
[----:B------:R-:W-:Y:S11]  /*5590*/  UIMAD UR37, UR6, UR50, UR4 ;  /* 0x00000032062572a4 */ /* 0x000ff6000f8e0204 */
[----:B------:R-:W-:Y:S01]  /*55a0*/  @!UPT UIADD3 URZ, UPT, UPT, URZ, URZ, URZ ;  /* 0x000000fffffff290 */ /* 0x000fe2000fffe0ff */
.L_x_84:
[----:B-1----:R-:W-:Y:S01]  /*55b0*/  UISETP.NE.AND UP0, UPT, UR39, 0x1, UPT ;  /* 0x000000012700788c */ /* 0x002fe2000bf05270 */
[----:B------:R-:W-:Y:S10]  /*55c0*/  IADD3 R198, PT, PT, R198, 0x1, RZ ;  /* 0x00000001c6c67810 */ /* 0x000ff40007ffe0ff */
[----:B------:R-:W1:Y:S01]  /*55d0*/  @!UP0 LDCU.128 UR12, c[0x0][0xb10] ;  /* 0x00016200ff0c87ac */ /* 0x000e620008000c00 */
[----:B------:R-:W3:Y:S01]  /*55e0*/  @!UP0 LDCU UR5, c[0x0][0xb0c] ;  /* 0x00016180ff0587ac */ /* 0x000ee20008000800 */
[----:B------:R-:W4:Y:S01]  /*55f0*/  @!UP0 LDCU UR10, c[0x0][0xb20] ;  /* 0x00016400ff0a87ac */ /* 0x000f220008000800 */
[----:B-1----:R-:W-:Y:S02]  /*5600*/  UIMAD.WIDE.U32 UR8, UR38, UR12, URZ ;  /* 0x0000000c260872a5 */ /* 0x002fe4000f8e00ff */
[----:B------:R-:W-:Y:S02]  /*5610*/  UIMAD.WIDE.U32 UR6, UR37, UR15, URZ ;  /* 0x0000000f250672a5 */ /* 0x000fe4000f8e00ff */
[----:B------:R-:W-:Y:S03]  /*5620*/  @!UP0 UISETP.NE.AND UP1, UPT, UR14, 0x1, UPT ;  /* 0x000000010e00888c */ /* 0x000fe6000bf25270 */
[----:B------:R-:W-:Y:S01]  /*5630*/  @!UP0 UMOV UR4, UR9 ;  /* 0x0000000900048c82 */ /* 0x000fe20008000000 */
[----:B---3--:R-:W-:Y:S02]  /*5640*/  @!UP0 UISETP.NE.AND UP2, UPT, UR5, 0x1, UPT ;  /* 0x000000010500888c */ /* 0x008fe4000bf45270 */
[----:B------:R-:W-:Y:S01]  /*5650*/  @!UP0 USHF.R.U32.HI UR4, URZ, UR13, UR4 ;  /* 0x0000000dff048299 */ /* 0x000fe20008011604 */
[----:B------:R-:W-:Y:S02]  /*5660*/  @!UP0 UMOV UR6, UR7 ;  /* 0x0000000700068c82 */ /* 0x000fe40008000000 */
[----:B----4-:R-:W-:Y:S02]  /*5670*/  @!UP0 USHF.R.U32.HI UR6, URZ, UR10, UR6 ;  /* 0x0000000aff068299 */ /* 0x010fe40008011606 */
[----:B------:R-:W-:Y:S02]  /*5680*/  @!UP0 USEL UR7, UR38, UR4, !UP2 ;  /* 0x0000000426078287 */ /* 0x000fe4000d000000 */
[----:B------:R-:W-:Y:S04]  /*5690*/  @!UP0 USEL UR6, UR37, UR6, !UP1 ;  /* 0x0000000625068287 */ /* 0x000fe8000c800000 */
[----:B------:R-:W-:Y:S02]  /*56a0*/  @!UP0 UIADD3 UR4, UPT, UPT, -UR7, UR6, URZ ;  /* 0x0000000607048290 */ /* 0x000fe4000fffe1ff */
[----:B------:R-:W-:Y:S02]  /*56b0*/  @!UP0 UIADD3 UR6, UPT, UPT, UR7, -UR6, URZ ;  /* 0x8000000607068290 */ /* 0x000fe4000fffe0ff */
[----:B------:R-:W-:Y:S02]  /*56c0*/  @!UP0 UIMAD UR38, UR4, UR5, UR38 ;  /* 0x00000005042682a4 */ /* 0x000fe4000f8e0226 */
[----:B------:R-:W-:Y:S02]  /*56d0*/  @!UP0 UIMAD UR37, UR6, UR14, UR37 ;  /* 0x0000000e062582a4 */ /* 0x000fe4000f8e0225 */
[----:B------:R-:W-:Y:S09]  /*56e0*/  ULOP3.LUT UP0, URZ, UR56, 0x90, URZ, 0xc0, !UPT ;  /* 0x0000009038ff7892 */ /* 0x000ff2000f80c0ff */
[----:B------:R-:W-:Y:S05]  /*56f0*/  BRA.U !UP0, `(.L_x_85) ;  /* 0x0000000108407547 */ /* 0x000fea000b800000 */
[----:B------:R-:W1:Y:S01]  /*5700*/  LDCU.64 UR8, c[0x4][0x80] ;  /* 0x01001000ff0877ac */ /* 0x000e620008000a00 */
[----:B------:R-:W-:Y:S01]  /*5710*/  MOV R15, 0x0 ;  /* 0x00000000000f7802 */ /* 0x000fe20000000f00 */
[----:B------:R-:W-:Y:S02]  /*5720*/  HFMA2 R12, -RZ, RZ, 0, 5.9604644775390625e-08 ;  /* 0x00000001ff0c7431 */ /* 0x000fe400000001ff */
[----:B------:R-:W-:Y:S02]  /*5730*/  IMAD.MOV.U32 R8, RZ, RZ, 0x70 ;  /* 0x00000070ff087424 */ /* 0x000fe400078e00ff */
[----:B------:R-:W-:Y:S01]  /*5740*/  IMAD.MOV.U32 R13, RZ, RZ, RZ ;  /* 0x000000ffff0d7224 */ /* 0x000fe200078e00ff */
[----:B------:R-:W3:Y:S01]  /*5750*/  LDCU.64 UR6, c[0x4][0x88] ;  /* 0x01001100ff0677ac */ /* 0x000ee20008000a00 */
[----:B------:R-:W4:Y:S01]  /*5760*/  LDC.64 R14, c[0x4][R15] ;  /* 0x010000000f0e7b82 */ /* 0x000f220000000a00 */
[----:B------:R-:W2:Y:S01]  /*5770*/  LDCU.64 UR4, c[0x4][0x8] ;  /* 0x01000100ff0477ac */ /* 0x000ea20008000a00 */
[----:B-1----:R-:W-:Y:S01]  /*5780*/  MOV R5, UR9 ;  /* 0x0000000900057c02 */ /* 0x002fe20008000f00 */
[----:B------:R-:W-:Y:S01]  /*5790*/  IMAD.U32 R4, RZ, RZ, UR8 ;  /* 0x00000008ff047e24 */ /* 0x000fe2000f8e00ff */
[----:B---3--:R-:W-:Y:S01]  /*57a0*/  MOV R7, UR7 ;  /* 0x0000000700077c02 */ /* 0x008fe20008000f00 */
[----:B------:R-:W-:Y:S01]  /*57b0*/  IMAD.U32 R6, RZ, RZ, UR6 ;  /* 0x00000006ff067e24 */ /* 0x000fe2000f8e00ff */
[----:B--2---:R-:W-:Y:S01]  /*57c0*/  MOV R11, UR5 ;  /* 0x00000005000b7c02 */ /* 0x004fe20008000f00 */
[----:B------:R-:W-:Y:S02]  /*57d0*/  IMAD.U32 R10, RZ, RZ, UR4 ;  /* 0x00000004ff0a7e24 */ /* 0x000fe4000f8e00ff */
[----:B------:R-:W-:Y:S07]  /*57e0*/  LEPC R20, `(.L_x_85) ;  /* 0x000000001014794e */ /* 0x000fee0000000000 */
[----:B----45:R-:W-:Y:S05]  /*57f0*/  CALL.ABS.NOINC R14 ;  /* 0x000000000e007343 */ /* 0x030fea0003c00000 */
.L_x_85:
[----:B------:R-:W-:Y:S01]  /*5800*/  LOP3.LUT P0, RZ, R202, 0x90, RZ, 0xc0, !PT ;  /* 0x00000090caff7812 */ /* 0x000fe2000780c0ff */
[----:B------:R-:W-:Y:S11]  /*5810*/  BSSY.RECONVERGENT B6, `(.L_x_86) ;  /* 0x0000013000067945 */ /* 0x000ff60003800200 */
[----:B------:R-:W-:Y:S01]  /*5820*/  @!UPT UIADD3 URZ, UPT, UPT, URZ, URZ, URZ ;  /* 0x000000fffffff290 */ /* 0x000fe2000fffe0ff */
[----:B------:R-:W-:Y:S05]  /*5830*/  @!P0 BRA `(.L_x_87) ;  /* 0x0000000000408947 */ /* 0x000fea0003800000 */
        /* <DEDUP_REMOVED lines=16> */
.L_x_87:
[----:B------:R-:W-:Y:S05]  /*5940*/  BSYNC.RECONVERGENT B6 ;  /* 0x0000000000067941 */ /* 0x000fea0003800200 */
.L_x_86:
[----:B------:R-:W-:Y:S01]  /*5950*/  ISETP.NE.U32.AND P3, PT, R184, RZ, PT ;  /* 0x000000ffb800720c */ /* 0x000fe20003f65070 */
[----:B------:R-:W-:Y:S01]  /*5960*/  UISETP.NE.AND UP1, UPT, UR61, URZ, UPT ;  /* 0x000000ff3d00728c */ /* 0x000fe2000bf25270 */
[----:B------:R-:W-:Y:S02]  /*5970*/  ISETP.NE.U32.AND P4, PT, R180, RZ, PT ;  /* 0x000000ffb400720c */ /* 0x000fe40003f85070 */
[----:B------:R-:W-:Y:S02]  /*5980*/  ISETP.NE.AND.EX P3, PT, R185, RZ, PT, P3 ;  /* 0x000000ffb900720c */ /* 0x000fe40003f65330 */
[----:B------:R-:W-:Y:S02]  /*5990*/  PLOP3.LUT P1, PT, PT, PT, PT, 0x8, 0x80 ;  /* 0x000000000080781c */ /* 0x000fe40003f2e170 */
[----:B------:R-:W-:Y:S02]  /*59a0*/  PLOP3.LUT P0, PT, PT, PT, UP1, 0x80, 0x8 ;  /* 0x000000000008781c */ /* 0x000fe40003f0f018 */
[----:B------:R-:W-:Y:S02]  /*59b0*/  ISETP.NE.AND.EX P4, PT, R181, RZ, PT, P4 ;  /* 0x000000ffb500720c */ /* 0x000fe40003f85340 */
[----:B------:R-:W1:Y:S09]  /*59c0*/  @UP1 LDCU.64 UR4, c[0x0][0x888] ;  /* 0x00011100ff0417ac */ /* 0x000e720008000a00 */
[----:B------:R-:W-:Y:S01]  /*59d0*/  @P0 PLOP3.LUT P1, PT, P3, PT, PT, 0x80, 0x8 ;  /* 0x000000000008081c */ /* 0x000fe20001f2f070 */
[----:B-1----:R-:W-:Y:S04]  /*59e0*/  @UP1 UISETP.NE.U32.AND UP0, UPT, UR4, URZ, UPT ;  /* 0x000000ff0400128c */ /* 0x002fe8000bf05070 */
[----:B------:R-:W-:Y:S04]  /*59f0*/  @UP1 UISETP.NE.AND.EX UP0, UPT, UR5, URZ, UPT, UP0 ;  /* 0x000000ff0500128c */ /* 0x000fe8000bf05300 */
[----:B------:R-:W-:Y:S01]  /*5a00*/  @UP1 USEL UR4, URZ, 0xffffffff, UP0 ;  /* 0xffffffffff041887 */ /* 0x000fe20008000000 */
[----:B------:R-:W-:Y:S11]  /*5a10*/  @!P3 BRA `(.L_x_88) ;  /* 0x000000000030b947 */ /* 0x000ff60003800000 */
[----:B------:R-:W-:Y:S01]  /*5a20*/  ISETP.NE.U32.AND P2, PT, R182, RZ, PT ;  /* 0x000000ffb600720c */ /* 0x000fe20003f45070 */
[----:B------:R-:W1:Y:S01]  /*5a30*/  LDCU.64 UR6, c[0x0][0x358] ;  /* 0x00006b00ff0677ac */ /* 0x000e620008000a00 */
[----:B------:R-:W-:Y:S02]  /*5a40*/  IMAD.MOV.U32 R196, RZ, RZ, 0x1 ;  /* 0x00000001ffc47424 */ /* 0x000fe400078e00ff */
[----:B------:R-:W-:Y:S11]  /*5a50*/  ISETP.NE.AND.EX P2, PT, R183, RZ, PT, P2 ;  /* 0x000000ffb700720c */ /* 0x000ff60003f45320 */
[----:B------:R-:W-:Y:S02]  /*5a60*/  @!UPT UIADD3 URZ, UPT, UPT, URZ, URZ, URZ ;  /* 0x000000fffffff290 */ /* 0x000fe4000fffe0ff */
[----:B------:R-:W3:Y:S01]  /*5a70*/  @P2 LDC.64 R4, c[0x0][0x888] ;  /* 0x00022200ff042b82 */ /* 0x000ee20000000a00 */
[----:B--2---:R-:W-:Y:S04]  /*5a80*/  @P2 IMAD R0, R184, UR36, RZ ;  /* 0x00000024b8002c24 */ /* 0x004fe8000f8e02ff */
[----:B---3--:R-:W-:Y:S04]  /*5a90*/  @P2 IMAD.WIDE R4, R0, 0x4, R4 ;  /* 0x0000000400042825 */ /* 0x008fe800078e0204 */
[----:B------:R-:W-:Y:S01]  /*5aa0*/  HFMA2 R0, -RZ, RZ, 0, 5.9604644775390625e-08 ;  /* 0x00000001ff007431 */ /* 0x000fe200000001ff */
[----:B-1---5:R1:W5:Y:S04]  /*5ab0*/  @P2 LDG.E R94, desc[UR6][R4.64] ;  /* 0x00000006045e2981 */ /* 0x022368000c1e1900 */
[----:B------:R-:W-:Y:S01]  /*5ac0*/  @!P2 PRMT R196, R0, 0x7610, R196 ;  /* 0x0000761000c4a816 */ /* 0x000fe200000000c4 */
[----:B-1----:R-:W3:Y:S06]  /*5ad0*/  @!P2 LDC R94, c[0x0][0x880] ;  /* 0x00022000ff5eab82 */ /* 0x002eec0000000800 */
.L_x_88:
[----:B------:R-:W-:Y:S05]  /*5ae0*/  @!P4 BRA `(.L_x_89) ;  /* 0x000000000024c947 */ /* 0x000fea0003800000 */
[----:B------:R-:W-:Y:S01]  /*5af0*/  ISETP.NE.U32.AND P2, PT, R174, RZ, PT ;  /* 0x000000ffae00720c */ /* 0x000fe20003f45070 */
[----:B------:R-:W1:Y:S03]  /*5b00*/  LDCU.64 UR6, c[0x0][0x358] ;  /* 0x00006b00ff0677ac */ /* 0x000e660008000a00 */
[----:B------:R-:W-:Y:S11]  /*5b10*/  ISETP.NE.AND.EX P2, PT, R175, RZ, PT, P2 ;  /* 0x000000ffaf00720c */ /* 0x000ff60003f45320 */
[----:B------:R-:W-:Y:S02]  /*5b20*/  @!UPT UIADD3 URZ, UPT, UPT, URZ, URZ, URZ ;  /* 0x000000fffffff290 */ /* 0x000fe4000fffe0ff */
[----:B------:R-:W4:Y:S01]  /*5b30*/  @P2 LDC.64 R4, c[0x0][0x8a8] ;  /* 0x00022a00ff042b82 */ /* 0x000f220000000a00 */
[----:B--2---:R-:W-:Y:S04]  /*5b40*/  @P2 IMAD R0, R180, UR36, RZ ;  /* 0x00000024b4002c24 */ /* 0x004fe8000f8e02ff */
[----:B----4-:R-:W-:Y:S05]  /*5b50*/  @P2 IMAD.WIDE R4, R0, 0x4, R4 ;  /* 0x0000000400042825 */ /* 0x010fea00078e0204 */
[----:B-1---5:R1:W5:Y:S02]  /*5b60*/  @P2 LDG.E R89, desc[UR6][R4.64] ;  /* 0x0000000604592981 */ /* 0x022364000c1e1900 */
[----:B-1----:R-:W4:Y:S02]  /*5b70*/  @!P2 LDC R89, c[0x0][0x8a0] ;  /* 0x00022800ff59ab82 */ /* 0x002f240000000800 */
.L_x_89:
[----:B---3-5:R-:W-:Y:S01]  /*5b80*/  @P0 ISETP.NE.AND P4, PT, R94, RZ, PT ;  /* 0x000000ff5e00020c */ /* 0x028fe20003f85270 */
[----:B--2---:R-:W-:Y:S01]  /*5b90*/  IMAD.U32 R0, RZ, RZ, UR4 ;  /* 0x00000004ff007e24 */ /* 0x004fe2000f8e00ff */
[----:B------:R-:W-:Y:S01]  /*5ba0*/  @P0 LOP3.LUT P2, RZ, R196, 0xff, RZ, 0xc0, !PT ;  /* 0x000000ffc4ff0812 */ /* 0x000fe2000784c0ff */
[----:B------:R-:W-:Y:S01]  /*5bb0*/  BSSY B1, `(.L_x_90) ;  /* 0x0000041000017945 */ /* 0x000fe20003800000 */
[----:B------:R-:W-:Y:S02]  /*5bc0*/  @P0 SEL R3, RZ, 0xffffffff, P4 ;  /* 0xffffffffff030807 */ /* 0x000fe40002000000 */
[----:B------:R-:W-:Y:S02]  /*5bd0*/  CS2R R118, SRZ ;  /* 0x0000000000767805 */ /* 0x000fe4000001ff00 */
[----:B------:R-:W-:Y:S02]  /*5be0*/  LEA R16, R88, UR44, 0x3 ;  /* 0x0000002c58107c11 */ /* 0x000fe4000f8e18ff */
[----:B------:R-:W-:Y:S02]  /*5bf0*/  CS2R R116, SRZ ;  /* 0x0000000000747805 */ /* 0x000fe4000001ff00 */
[----:B------:R-:W-:Y:S02]  /*5c00*/  @P1 SEL R3, R0, R3, !P2 ;  /* 0x0000000300031207 */ /* 0x000fe40005000000 */
[----:B------:R-:W-:Y:S02]  /*5c10*/  CS2R R114, SRZ ;  /* 0x0000000000727805 */ /* 0x000fe4000001ff00 */
[----:B------:R-:W-:Y:S02]  /*5c20*/  SHF.L.U32 R9, R201, 0x1f, RZ ;  /* 0x0000001fc9097819 */ /* 0x000fe400000006ff */
[----:B------:R-:W-:Y:S02]  /*5c30*/  CS2R R112, SRZ ;  /* 0x0000000000707805 */ /* 0x000fe4000001ff00 */
[----:B------:R-:W-:Y:S02]  /*5c40*/  @P0 LOP3.LUT R3, R3, 0x1, RZ, 0xc0, !PT ;  /* 0x0000000103030812 */ /* 0x000fe400078ec0ff */
[----:B------:R-:W-:Y:S02]  /*5c50*/  CS2R R110, SRZ ;  /* 0x00000000006e7805 */ /* 0x000fe4000001ff00 */
[----:B------:R-:W-:Y:S02]  /*5c60*/  PLOP3.LUT P5, PT, PT, PT, PT, 0x8, 0x80 ;  /* 0x000000000080781c */ /* 0x000fe40003fae170 */
[----:B------:R-:W-:Y:S02]  /*5c70*/  CS2R R108, SRZ ;  /* 0x00000000006c7805 */ /* 0x000fe4000001ff00 */
[----:B------:R-:W-:Y:S02]  /*5c80*/  ISETP.NE.U32.OR P1, PT, R3, 0x1, !P0 ;  /* 0x000000010300780c */ /* 0x000fe40004725470 */
[----:B------:R-:W-:Y:S02]  /*5c90*/  CS2R R106, SRZ ;  /* 0x00000000006a7805 */ /* 0x000fe4000001ff00 */
[----:B------:R-:W-:Y:S02]  /*5ca0*/  CS2R R104, SRZ ;  /* 0x0000000000687805 */ /* 0x000fe4000001ff00 */
[----:B------:R-:W-:Y:S02]  /*5cb0*/  CS2R R102, SRZ ;  /* 0x0000000000667805 */ /* 0x000fe4000001ff00 */
[----:B------:R-:W-:Y:S05]  /*5cc0*/  CS2R R100, SRZ ;  /* 0x0000000000647805 */ /* 0x000fea000001ff00 */
[----:B------:R-:W-:Y:S04]  /*5cd0*/  @P1 SHF.L.U32 R4, R199, 0x1f, RZ ;  /* 0x0000001fc7041819 */ /* 0x000fe800000006ff */
[----:B------:R-:W1:Y:S01]  /*5ce0*/  @P1 SYNCS.PHASECHK.TRANS64.TRYWAIT P0, [UR44+0x30], R4 ;  /* 0x00003004ff0015a7 */ /* 0x000e62000800112c */
[----:B------:R2:W3:Y:S01]  /*5cf0*/  SYNCS.PHASECHK.TRANS64.TRYWAIT P4, [R16+URZ+0x70], R9 ;  /* 0x00007009100075a7 */ /* 0x0004e200080811ff */
[----:B-1----:R-:W-:Y:S01]  /*5d00*/  @P1 PLOP3.LUT P5, PT, P0, PT, PT, 0x8, 0x80 ;  /* 0x000000000080181c */ /* 0x002fe200007ae170 */
[----:B------:R-:W-:Y:S01]  /*5d10*/  @!UPT UIADD3 URZ, UPT, UPT, URZ, URZ, URZ ;  /* 0x000000fffffff290 */ /* 0x000fe2000fffe0ff */
[----:B--23--:R-:W-:Y:S11]  /*5d20*/  @!P1 BRA `(.L_x_91) ;  /* 0x0000000000a49947 */ /* 0x00cff60003800000 */
[----:B------:R-:W-:Y:S01]  /*5d30*/  ISETP.NE.U32.AND P0, PT, RZ, UR58, PT ;  /* 0x0000003aff007c0c */ /* 0x000fe2000bf05070 */
[----:B------:R-:W-:Y:S01]  /*5d40*/  BSSY B0, `(.L_x_92) ;  /* 0x0000018000007945 */ /* 0x000fe20003800000 */
[----:B------:R-:W-:Y:S02]  /*5d50*/  ISETP.NE.AND P2, PT, R94, RZ, PT ;  /* 0x000000ff5e00720c */ /* 0x000fe40003f45270 */
[----:B------:R-:W-:Y:S02]  /*5d60*/  CS2R R102, SRZ ;  /* 0x0000000000667805 */ /* 0x000fe4000001ff00 */
[----:B------:R-:W-:Y:S02]  /*5d70*/  ISETP.NE.AND.EX P0, PT, RZ, UR59, PT, P0 ;  /* 0x0000003bff007c0c */ /* 0x000fe4000bf05300 */
[----:B------:R-:W-:Y:S02]  /*5d80*/  CS2R R100, SRZ ;  /* 0x0000000000647805 */ /* 0x000fe4000001ff00 */
[----:B------:R-:W-:Y:S02]  /*5d90*/  LOP3.LUT P1, RZ, R196, 0xff, RZ, 0xc0, !PT ;  /* 0x000000ffc4ff7812 */ /* 0x000fe4000782c0ff */
[----:B------:R-:W-:Y:S02]  /*5da0*/  CS2R R106, SRZ ;  /* 0x00000000006a7805 */ /* 0x000fe4000001ff00 */
[----:B------:R-:W-:Y:S02]  /*5db0*/  SEL R0, RZ, 0xffffffff, P2 ;  /* 0xffffffffff007807 */ /* 0x000fe40001000000 */
[----:B------:R-:W-:Y:S02]  /*5dc0*/  CS2R R104, SRZ ;  /* 0x0000000000687805 */ /* 0x000fe4000001ff00 */
[----:B------:R-:W-:Y:S02]  /*5dd0*/  SEL R3, RZ, 0xffffffff, P0 ;  /* 0xffffffffff037807 */ /* 0x000fe40000000000 */
[----:B------:R-:W-:Y:S02]  /*5de0*/  CS2R R110, SRZ ;  /* 0x00000000006e7805 */ /* 0x000fe4000001ff00 */
[----:B------:R-:W-:Y:S02]  /*5df0*/  CS2R R108, SRZ ;  /* 0x00000000006c7805 */ /* 0x000fe4000001ff00 */
[----:B------:R-:W-:Y:S02]  /*5e00*/  CS2R R114, SRZ ;  /* 0x0000000000727805 */ /* 0x000fe4000001ff00 */
[----:B------:R-:W-:Y:S02]  /*5e10*/  @P3 SEL R0, R3, R0, !P1 ;  /* 0x0000000003003207 */ /* 0x000fe40004800000 */
[----:B------:R-:W-:Y:S02]  /*5e20*/  CS2R R112, SRZ ;  /* 0x0000000000707805 */ /* 0x000fe4000001ff00 */
[----:B------:R-:W-:Y:S02]  /*5e30*/  CS2R R118, SRZ ;  /* 0x0000000000767805 */ /* 0x000fe4000001ff00 */
[----:B------:R-:W-:Y:S02]  /*5e40*/  CS2R R116, SRZ ;  /* 0x0000000000747805 */ /* 0x000fe4000001ff00 */
[----:B------:R-:W-:Y:S04]  /*5e50*/  LOP3.LUT R0, R0, 0x1, RZ, 0xc0, !PT ;  /* 0x0000000100007812 */ /* 0x000fe800078ec0ff */
[----:B------:R-:W-:Y:S01]  /*5e60*/  ISETP.NE.U32.AND P0, PT, R0, 0x1, PT ;  /* 0x000000010000780c */ /* 0x000fe20003f05070 */
[----:B------:R-:W-:Y:S01]  /*5e70*/  @!UPT UIADD3 URZ, UPT, UPT, URZ, URZ, URZ ;  /* 0x000000fffffff290 */ /* 0x000fe2000fffe0ff */
[----:B------:R-:W-:Y:S11]  /*5e80*/  @!P5 BRA `(.L_x_93) ;  /* 0x00000000000cd947 */ /* 0x000ff60003800000 */
[----:B------:R-:W-:Y:S04]  /*5e90*/  SHF.L.U32 R3, R199, 0x1f, RZ ;  /* 0x0000001fc7037819 */ /* 0x000fe800000006ff */
[----:B------:R-:W1:Y:S02]  /*5ea0*/  SYNCS.PHASECHK.TRANS64.TRYWAIT P1, [UR44+0x30], R3 ;  /* 0x00003003ff0075a7 */ /* 0x000e64000802112c */
[----:B-1----:R-:W-:Y:S05]  /*5eb0*/  @!P1 BRA `(.L_x_94) ;  /* 0x0000002800809947 */ /* 0x002fea0003800000 */
.L_x_93:
[----:B------:R-:W-:Y:S05]  /*5ec0*/  BSYNC B0 ;  /* 0x0000000000007941 */ /* 0x000fea0003800000 */
.L_x_92:
[----:B------:R2:W3:Y:S01]  /*5ed0*/  @P0 LDS.128 R100, [R187+UR44+0x200] ;  /* 0x0002002cbb640984 */ /* 0x0004e20008000c00 */
[----:B------:R-:W-:Y:S01]  /*5ee0*/  UIADD3 UR4, UPT, UPT, UR44, 0x38, URZ ;  /* 0x000000382c047890 */ /* 0x000fe2000fffe0ff */
[----:B------:R-:W-:Y:S02]  /*5ef0*/  LOP3.LUT R199, R199, 0x1, RZ, 0x3c, !PT ;  /* 0x00000001c7c77812 */ /* 0x000fe400078e3cff */
[----:B------:R2:W1:Y:S01]  /*5f00*/  @P0 LDS.128 R104, [R187+UR44+0xa00] ;  /* 0x000a002cbb680984 */ /* 0x0004620008000c00 */
[----:B------:R-:W-:Y:S03]  /*5f10*/  UPRMT UR4, UR52, 0x654, UR4 ;  /* 0x0000065434047896 */ /* 0x000fe60008000004 */
[----:B------:R2:W1:Y:S04]  /*5f20*/  @P0 LDS.128 R108, [R187+UR44+0x1200] ;  /* 0x0012002cbb6c0984 */ /* 0x0004680008000c00 */
[----:B------:R2:W1:Y:S04]  /*5f30*/  @P0 LDS.128 R112, [R187+UR44+0x1a00] ;  /* 0x001a002cbb700984 */ /* 0x0004680008000c00 */
[----:B------:R2:W1:Y:S01]  /*5f40*/  @P0 LDS.128 R116, [R187+UR44+0x2200] ;  /* 0x0022002cbb740984 */ /* 0x0004620008000c00 */
[----:B------:R-:W-:Y:S01]  /*5f50*/  @!PT LDS RZ, [RZ] ;  /* 0x00000000fffff984 */ /* 0x000fe20000000800 */
[----:B------:R-:W-:Y:S01]  /*5f60*/  @!PT LDS RZ, [RZ] ;  /* 0x00000000fffff984 */ /* 0x000fe20000000800 */
[----:B------:R-:W-:Y:S01]  /*5f70*/  @!PT LDS RZ, [RZ] ;  /* 0x00000000fffff984 */ /* 0x000fe20000000800 */
[----:B------:R-:W-:Y:S01]  /*5f80*/  @!PT LDS RZ, [RZ] ;  /* 0x00000000fffff984 */ /* 0x000fe20000000800 */
[----:B------:R5:W-:Y:S06]  /*5f90*/  MEMBAR.ALL.CTA ;  /* 0x0000000000007992 */ /* 0x000bec0000008000 */
[----:B-----5:R-:W5:Y:S02]  /*5fa0*/  FENCE.VIEW.ASYNC.S ;  /* 0x00000000000073c6 */ /* 0x020f640000000000 */
[----:B-----5:R-:W-:Y:S01]  /*5fb0*/  SYNCS.ARRIVE.TRANS64.RED.A1T0 RZ, [UR4], RZ ;  /* 0x000000ffffff79a7 */ /* 0x020fe20008100404 */
.L_x_91:
[----:B------:R-:W-:Y:S05]  /*5fc0*/  BSYNC B1 ;  /* 0x0000000000017941 */ /* 0x000fea0003800000 */
.L_x_90:
[----:B-1----:R-:W-:Y:S04]  /*5fd0*/  LEA.HI R0, R88, R88, RZ, 0x1 ;  /* 0x0000005858007211 */ /* 0x002fe800078f08ff */
[----:B------:R-:W-:Y:S02]  /*5fe0*/  SHF.R.U32.HI R7, RZ, 0x1, R0 ;  /* 0x00000001ff077819 */ /* 0x000fe40000011600 */
[----:B------:R-:W-:Y:S03]  /*5ff0*/  LOP3.LUT R5, R0, 0xffe, RZ, 0xc0, !PT ;  /* 0x00000ffe00057812 */ /* 0x000fe600078ec0ff */
[----:B------:R-:W-:Y:S02]  /*6000*/  IMAD R3, R7, 0xa0, R2 ;  /* 0x000000a007037824 */ /* 0x000fe400078e0202 */
[----:B------:R-:W-:Y:S04]  /*6010*/  IMAD.IADD R0, R88, 0x1, -R5 ;  /* 0x0000000158007824 */ /* 0x000fe800078e0a05 */
[----:B------:R-:W-:Y:S05]  /*6020*/  IMAD R90, R0, 0x100000, R3 ;  /* 0x00100000005a7824 */ /* 0x000fea00078e0203 */
[----:B------:R-:W-:Y:S04]  /*6030*/  SHF.R.U32.HI R4, RZ, 0x15, R90 ;  /* 0x00000015ff047819 */ /* 0x000fe8000001165a */
[----:B------:R-:W-:Y:S01]  /*6040*/  LOP3.LUT P0, RZ, R4, 0x3, R197, 0x48, !PT ;  /* 0x0000000304ff7812 */ /* 0x000fe200078048c5 */
[----:B------:R-:W-:Y:S01]  /*6050*/  @!UPT UIADD3 URZ, UPT, UPT, URZ, URZ, URZ ;  /* 0x000000fffffff290 */ /* 0x000fe2000fffe0ff */
[----:B------:R-:W-:Y:S11]  /*6060*/  @P4 BRA `(.L_x_95) ;  /* 0x0000000000084947 */ /* 0x000ff60003800000 */
[----:B------:R-:W1:Y:S02]  /*6070*/  SYNCS.PHASECHK.TRANS64.TRYWAIT P1, [R16+URZ+0x70], R9 ;  /* 0x00007009100075a7 */ /* 0x000e6400080211ff */
[----:B-1----:R-:W-:Y:S05]  /*6080*/  @!P1 BRA `(.L_x_96) ;  /* 0x0000002800249947 */ /* 0x002fea0003800000 */
.L_x_95:
[----:B------:R-:W-:Y:S05]  /*6090*/  @!P0 BRA `(.L_x_97) ;  /* 0x0000000000408947 */ /* 0x000fea0003800000 */
[----:B------:R-:W1:Y:S01]  /*60a0*/  LDCU.64 UR8, c[0x4][0x70] ;  /* 0x01000e00ff0877ac */ /* 0x000e620008000a00 */
[----:B------:R-:W-:Y:S01]  /*60b0*/  MOV R15, 0x0 ;  /* 0x00000000000f7802 */ /* 0x000fe20000000f00 */
[----:B------:R-:W-:Y:S02]  /*60c0*/  HFMA2 R12, -RZ, RZ, 0, 5.9604644775390625e-08 ;  /* 0x00000001ff0c7431 */ /* 0x000fe400000001ff */
[----:B------:R-:W-:Y:S02]  /*60d0*/  IMAD.MOV.U32 R8, RZ, RZ, 0x192 ;  /* 0x00000192ff087424 */ /* 0x000fe400078e00ff */
[----:B------:R-:W-:Y:S01]  /*60e0*/  IMAD.MOV.U32 R13, RZ, RZ, RZ ;  /* 0x000000ffff0d7224 */ /* 0x000fe200078e00ff */
[----:B------:R-:W5:Y:S01]  /*60f0*/  LDCU.64 UR6, c[0x4][0x78] ;  /* 0x01000f00ff0677ac */ /* 0x000f620008000a00 */
[----:B------:R-:W2:Y:S01]  /*6100*/  LDC.64 R14, c[0x4][R15] ;  /* 0x010000000f0e7b82 */ /* 0x000ea20000000a00 */
[----:B------:R-:W3:Y:S01]  /*6110*/  LDCU.64 UR4, c[0x4][0x10] ;  /* 0x01000200ff0477ac */ /* 0x000ee20008000a00 */
[----:B-1----:R-:W-:Y:S01]  /*6120*/  MOV R5, UR9 ;  /* 0x0000000900057c02 */ /* 0x002fe20008000f00 */
[----:B------:R-:W-:Y:S01]  /*6130*/  IMAD.U32 R4, RZ, RZ, UR8 ;  /* 0x00000008ff047e24 */ /* 0x000fe2000f8e00ff */
[----:B-----5:R-:W-:Y:S01]  /*6140*/  MOV R7, UR7 ;  /* 0x0000000700077c02 */ /* 0x020fe20008000f00 */
[----:B------:R-:W-:Y:S01]  /*6150*/  IMAD.U32 R6, RZ, RZ, UR6 ;  /* 0x00000006ff067e24 */ /* 0x000fe2000f8e00ff */
[----:B---3--:R-:W-:Y:S01]  /*6160*/  MOV R11, UR5 ;  /* 0x00000005000b7c02 */ /* 0x008fe20008000f00 */
[----:B------:R-:W-:Y:S02]  /*6170*/  IMAD.U32 R10, RZ, RZ, UR4 ;  /* 0x00000004ff0a7e24 */ /* 0x000fe4000f8e00ff */
[----:B------:R-:W-:Y:S07]  /*6180*/  LEPC R20, `(.L_x_97) ;  /* 0x000000001014794e */ /* 0x000fee0000000000 */
[----:B--2-4-:R-:W-:Y:S05]  /*6190*/  CALL.ABS.NOINC R14 ;  /* 0x000000000e007343 */ /* 0x014fea0003c00000 */
.L_x_97:
[----:B------:R-:W-:Y:S05]  /*61a0*/  WARPSYNC.ALL ;  /* 0x0000000000007948 */ /* 0x000fea0003800000 */
[C---:B------:R-:W-:Y:S01]  /*61b0*/  R2UR UR4, R90.reuse ;  /* 0x000000005a0472ca */ /* 0x040fe200000e0000 */
[----:B------:R-:W-:Y:S05]  /*61c0*/  VIADD R0, R90, 0x20 ;  /* 0x000000205a007836 */ /* 0x000fea0000000000 */
[----:B------:R-:W-:Y:S04]  /*61d0*/  SHF.R.U32.HI R0, RZ, 0x15, R0 ;  /* 0x00000015ff007819 */ /* 0x000fe80000011600 */
[----:B------:R-:W-:Y:S03]  /*61e0*/  LOP3.LUT P0, RZ, R0, 0x3, R197, 0x48, !PT ;  /* 0x0000000300ff7812 */ /* 0x000fe600078048c5 */
[----:B------:R-:W1:Y:S01]  /*61f0*/  LDTM.16dp32bit_t0_t15.x16 R72, tmem[UR4] ;  /* 0x00000004004879ee */ /* 0x000e620008a00000 */
[----:B------:R-:W1:Y:S09]  /*6200*/  LDTM.16dp32bit_t16_t31.x16 R72, tmem[UR4+0x10] ;  /* 0x00001004004879ee */ /* 0x000e720008a20000 */
[----:B-1----:R-:W-:Y:S05]  /*6210*/  @!P0 BRA `(.L_x_98) ;  /* 0x0000000000408947 */ /* 0x002fea0003800000 */
        /* <DEDUP_REMOVED lines=16> */
.L_x_98:
[----:B------:R-:W-:Y:S05]  /*6320*/  WARPSYNC.ALL ;  /* 0x0000000000007948 */ /* 0x000fea0003800000 */
[C---:B------:R-:W-:Y:S01]  /*6330*/  R2UR UR4, R90.reuse ;  /* 0x000000005a0472ca */ /* 0x040fe200000e0000 */
[----:B------:R-:W-:Y:S05]  /*6340*/  VIADD R0, R90, 0x40 ;  /* 0x000000405a007836 */ /* 0x000fea0000000000 */
[----:B------:R-:W-:Y:S04]  /*6350*/  SHF.R.U32.HI R0, RZ, 0x15, R0 ;  /* 0x00000015ff007819 */ /* 0x000fe80000011600 */
[----:B------:R-:W-:Y:S03]  /*6360*/  LOP3.LUT P0, RZ, R0, 0x3, R197, 0x48, !PT ;  /* 0x0000000300ff7812 */ /* 0x000fe600078048c5 */
[----:B------:R-:W1:Y:S01]  /*6370*/  LDTM.16dp32bit_t0_t15.x16 R56, tmem[UR4+0x20] ;  /* 0x00002004003879ee */ /* 0x000e620008a00000 */
        /* <DEDUP_REMOVED lines=18> */
.L_x_99:
        /* <DEDUP_REMOVED lines=24> */
.L_x_100:
        /* <DEDUP_REMOVED lines=24> */
.L_x_101:
[----:B------:R-:W-:Y:S01]  /*67a0*/  LOP3.LUT P0, RZ, R186, 0x60, RZ, 0xc0, !PT ;  /* 0x00000060baff7812 */ /* 0x000fe2000780c0ff */
[----:B------:R-:W-:Y:S05]  /*67b0*/  WARPSYNC.ALL ;  /* 0x0000000000007948 */ /* 0x000fea0003800000 */
[C---:B----4-:R-:W-:Y:S01]  /*67c0*/  IMAD R0, R89.reuse, R72, RZ ;  /* 0x0000004859007224 */ /* 0x050fe200078e02ff */
[C---:B---3--:R-:W-:Y:S01]  /*67d0*/  SHF.L.U32 R95, R100.reuse, 0x10, RZ ;  /* 0x00000010645f7819 */ /* 0x048fe200000006ff */
[C---:B------:R-:W-:Y:S01]  /*67e0*/  IMAD R4, R89.reuse, R74, RZ ;  /* 0x0000004a59047224 */ /* 0x040fe200078e02ff */
[C---:B------:R-:W-:Y:S01]  /*67f0*/  PRMT R93, R100.reuse, 0x8880, RZ ;  /* 0x00008880645d7816 */ /* 0x040fe200000000ff */
[C---:B------:R-:W-:Y:S01]  /*6800*/  IMAD R5, R89.reuse, R75, RZ ;  /* 0x0000004b59057224 */ /* 0x040fe200078e02ff */
[----:B------:R-:W-:Y:S01]  /*6810*/  SHF.L.U32 R97, R100, 0x8, RZ ;  /* 0x0000000864617819 */ /* 0x000fe200000006ff */
[----:B------:R-:W-:Y:S01]  /*6820*/  IMAD R3, R89, R73, RZ ;  /* 0x0000004959037224 */ /* 0x000fe200078e02ff */
[----:B------:R-:W-:Y:S01]  /*6830*/  SHF.R.S32.HI R95, RZ, 0x18, R95 ;  /* 0x00000018ff5f7819 */ /* 0x000fe2000001145f */
[----:B------:R-:W-:Y:S01]  /*6840*/  IMAD R0, R93, R94, R0 ;  /* 0x0000005e5d007224 */ /* 0x000fe200078e0200 */
[----:B------:R-:W-:Y:S01]  /*6850*/  SHF.R.S32.HI R97, RZ, 0x18, R97 ;  /* 0x00000018ff617819 */ /* 0x000fe20000011461 */
[----:B------:R-:W-:Y:S01]  /*6860*/  IMAD R20, R89, R76, RZ ;  /* 0x0000004c59147224 */ /* 0x000fe200078e02ff */
[----:B------:R-:W-:Y:S01]  /*6870*/  SHF.R.S32.HI R96, RZ, 0x18, R100 ;  /* 0x00000018ff607819 */ /* 0x000fe20000011464 */
[-C--:B------:R-:W-:Y:S01]  /*6880*/  IMAD R3, R95, R94.reuse, R3 ;  /* 0x0000005e5f037224 */ /* 0x080fe200078e0203 */
[----:B------:R-:W-:Y:S01]  /*6890*/  R2UR UR4, R90 ;  /* 0x000000005a0472ca */ /* 0x000fe200000e0000 */
[-C--:B------:R-:W-:Y:S01]  /*68a0*/  IMAD R91, R97, R94.reuse, R4 ;  /* 0x0000005e615b7224 */ /* 0x080fe200078e0204 */
[----:B------:R-:W-:Y:S01]  /*68b0*/  R2UR UR5, R16 ;  /* 0x00000000100572ca */ /* 0x000fe200000e0000 */
[----:B------:R-:W-:Y:S01]  /*68c0*/  IMAD R92, R96, R94, R5 ;  /* 0x0000005e605c7224 */ /* 0x000fe200078e0205 */
[----:B------:R-:W-:Y:S01]  /*68d0*/  PRMT R173, R101, 0x8880, RZ ;  /* 0x0000888065ad7816 */ /* 0x000fe200000000ff */
[----:B------:R-:W-:Y:S01]  /*68e0*/  IMAD R21, R89, R77, RZ ;  /* 0x0000004d59157224 */ /* 0x000fe200078e02ff */
[----:B------:R-:W-:Y:S01]  /*68f0*/  SHF.L.U32 R172, R101, 0x10, RZ ;  /* 0x0000001065ac7819 */ /* 0x000fe200000006ff */
[----:B------:R-:W-:Y:S01]  /*6900*/  IMAD R72, R89, R80, RZ ;  /* 0x0000005059487224 */ /* 0x000fe200078e02ff */
[----:B------:R-:W-:Y:S01]  /*6910*/  SHF.L.U32 R171, R101, 0x8, RZ ;  /* 0x0000000865ab7819 */ /* 0x000fe200000006ff */
[C---:B------:R-:W-:Y:S01]  /*6920*/  IMAD R73, R89.reuse, R81, RZ ;  /* 0x0000005159497224 */ /* 0x040fe200078e02ff */
[----:B------:R-:W-:Y:S01]  /*6930*/  MOV R93, R173 ;  /* 0x000000ad005d7202 */ /* 0x000fe20000000f00 */
[C---:B------:R-:W-:Y:S01]  /*6940*/  IMAD R76, R89.reuse, R84, RZ ;  /* 0x00000054594c7224 */ /* 0x040fe200078e02ff */
[----:B------:R-:W-:Y:S01]  /*6950*/  SHF.R.S32.HI R95, RZ, 0x18, R172 ;  /* 0x00000018ff5f7819 */ /* 0x000fe200000114ac */
[----:B------:R-:W-:Y:S01]  /*6960*/  LDTM.16dp32bit_t0_t15.x16 R4, tmem[UR4+0x80] ;  /* 0x00008004000479ee */ /* 0x000fe20008a00000 */
[----:B------:R-:W1:Y:S01]  /*6970*/  LDTM.16dp32bit_t16_t31.x16 R4, tmem[UR4+0x90] ;  /* 0x00009004000479ee */ /* 0x000e620008a20000 */
[----:B------:R-:W-:Y:S01]  /*6980*/  PRMT R170, R102, 0x8880, RZ ;  /* 0x0000888066aa7816 */ /* 0x000fe200000000ff */
[----:B------:R-:W-:Y:S01]  /*6990*/  IMAD R22, R89, R78, RZ ;  /* 0x0000004e59167224 */ /* 0x000fe200078e02ff */
[----:B------:R-:W-:Y:S01]  /*69a0*/  SHF.R.S32.HI R97, RZ, 0x18, R171 ;  /* 0x00000018ff617819 */ /* 0x000fe200000114ab */
[----:B------:R-:W-:Y:S01]  /*69b0*/  IMAD R20, R93, R94, R20 ;  /* 0x0000005e5d147224 */ /* 0x000fe200078e0214 */
[----:B------:R-:W-:Y:S01]  /*69c0*/  SHF.R.S32.HI R98, RZ, 0x18, R101 ;  /* 0x00000018ff627819 */ /* 0x000fe20000011465 */
[----:B------:R-:W-:Y:S01]  /*69d0*/  IMAD R23, R89, R79, RZ ;  /* 0x0000004f59177224 */ /* 0x000fe200078e02ff */
[----:B------:R-:W-:Y:S01]  /*69e0*/  I2IP.S8.S32.SAT R176, R92, R91, RZ ;  /* 0x0000005b5cb07239 */ /* 0x000fe200000014ff */
[C---:B------:R-:W-:Y:S01]  /*69f0*/  IMAD.U32 R166, R102.reuse, 0x10000, RZ ;  /* 0x0001000066a67824 */ /* 0x040fe200078e00ff */
[----:B------:R-:W-:Y:S01]  /*6a00*/  MOV R91, R170 ;  /* 0x000000aa005b7202 */ /* 0x000fe20000000f00 */
[-C--:B------:R-:W-:Y:S01]  /*6a10*/  IMAD R21, R95, R94.reuse, R21 ;  /* 0x0000005e5f157224 */ /* 0x080fe200078e0215 */
[----:B------:R-:W-:Y:S01]  /*6a20*/  SHF.L.U32 R163, R102, 0x8, RZ ;  /* 0x0000000866a37819 */ /* 0x000fe200000006ff */
[-C--:B------:R-:W-:Y:S01]  /*6a30*/  IMAD R22, R97, R94.reuse, R22 ;  /* 0x0000005e61167224 */ /* 0x080fe200078e0216 */
[----:B------:R-:W-:Y:S01]  /*6a40*/  SHF.R.S32.HI R92, RZ, 0x18, R166 ;  /* 0x00000018ff5c7819 */ /* 0x000fe200000114a6 */
[-C--:B------:R-:W-:Y:S01]  /*6a50*/  IMAD R23, R98, R94.reuse, R23 ;  /* 0x0000005e62177224 */ /* 0x080fe200078e0217 */
[----:B------:R-:W-:Y:S01]  /*6a60*/  PRMT R159, R103, 0x8880, RZ ;  /* 0x00008880679f7816 */ /* 0x000fe200000000ff */
[----:B------:R-:W-:Y:S01]  /*6a70*/  IMAD R72, R91, R94, R72 ;  /* 0x0000005e5b487224 */ /* 0x000fe200078e0248 */
[----:B------:R-:W-:Y:S01]  /*6a80*/  SHF.R.S32.HI R91, RZ, 0x18, R163 ;  /* 0x00000018ff5b7819 */ /* 0x000fe200000114a3 */
[C---:B------:R-:W-:Y:S01]  /*6a90*/  IMAD R74, R89.reuse, R82, RZ ;  /* 0x00000052594a7224 */ /* 0x040fe200078e02ff */
[----:B------:R-:W-:Y:S01]  /*6aa0*/  SHF.R.S32.HI R99, RZ, 0x18, R102 ;  /* 0x00000018ff637819 */ /* 0x000fe20000011466 */
[----:B------:R-:W-:Y:S01]  /*6ab0*/  IMAD R75, R89, R83, RZ ;  /* 0x00000053594b7224 */ /* 0x000fe200078e02ff */
[C---:B------:R-:W-:Y:S01]  /*6ac0*/  SHF.L.U32 R158, R103.reuse, 0x10, RZ ;  /* 0x00000010679e7819 */ /* 0x040fe200000006ff */
[-C--:B------:R-:W-:Y:S01]  /*6ad0*/  IMAD R73, R92, R94.reuse, R73 ;  /* 0x0000005e5c497224 */ /* 0x080fe200078e0249 */
[----:B------:R-:W-:Y:S01]  /*6ae0*/  SHF.L.U32 R156, R103, 0x8, RZ ;  /* 0x00000008679c7819 */ /* 0x000fe200000006ff */
[-C--:B------:R-:W-:Y:S01]  /*6af0*/  IMAD R74, R91, R94.reuse, R74 ;  /* 0x0000005e5b4a7224 */ /* 0x080fe200078e024a */
[----:B------:R-:W-:Y:S01]  /*6b00*/  MOV R93, R159 ;  /* 0x0000009f005d7202 */ /* 0x000fe20000000f00 */
[----:B------:R-:W-:Y:S01]  /*6b10*/  IMAD R77, R89, R85, RZ ;  /* 0x00000055594d7224 */ /* 0x000fe200078e02ff */
[----:B------:R-:W-:Y:S01]  /*6b20*/  SHF.R.S32.HI R92, RZ, 0x18, R158 ;  /* 0x00000018ff5c7819 */ /* 0x000fe2000001149e */
[----:B------:R-:W-:Y:S01]  /*6b30*/  IMAD R75, R99, R94, R75 ;  /* 0x0000005e634b7224 */ /* 0x000fe200078e024b */
[C---:B------:R-:W-:Y:S01]  /*6b40*/  PRMT R169, R104.reuse, 0x8880, RZ ;  /* 0x0000888068a97816 */ /* 0x040fe200000000ff */
[----:B------:R-:W-:Y:S01]  /*6b50*/  IMAD R78, R89, R86, RZ ;  /* 0x00000056594e7224 */ /* 0x000fe200078e02ff */
[----:B------:R-:W-:Y:S01]  /*6b60*/  SHF.R.S32.HI R95, RZ, 0x18, R156 ;  /* 0x00000018ff5f7819 */ /* 0x000fe2000001149c */
[-C--:B------:R-:W-:Y:S01]  /*6b70*/  IMAD R76, R93, R94.reuse, R76 ;  /* 0x0000005e5d4c7224 */ /* 0x080fe200078e024c */
[----:B------:R-:W-:Y:S01]  /*6b80*/  SHF.R.S32.HI R100, RZ, 0x18, R103 ;  /* 0x00000018ff647819 */ /* 0x000fe20000011467 */
[C---:B------:R-:W-:Y:S01]  /*6b90*/  IMAD R79, R89.reuse, R87, RZ ;  /* 0x00000057594f7224 */ /* 0x040fe200078e02ff */
[C---:B------:R-:W-:Y:S01]  /*6ba0*/  SHF.L.U32 R168, R104.reuse, 0x10, RZ ;  /* 0x0000001068a87819 */ /* 0x040fe200000006ff */
[----:B------:R-:W-:Y:S01]  /*6bb0*/  IMAD.SHL.U32 R167, R104, 0x100, RZ ;  /* 0x0000010068a77824 */ /* 0x000fe200078e00ff */
[----:B------:R-:W-:Y:S01]  /*6bc0*/  MOV R91, R169 ;  /* 0x000000a9005b7202 */ /* 0x000fe20000000f00 */
[----:B------:R-:W-:Y:S01]  /*6bd0*/  IMAD R77, R92, R94, R77 ;  /* 0x0000005e5c4d7224 */ /* 0x000fe200078e024d */
[----:B------:R-:W-:Y:S01]  /*6be0*/  SHF.R.S32.HI R92, RZ, 0x18, R168 ;  /* 0x00000018ff5c7819 */ /* 0x000fe200000114a8 */
[----:B------:R-:W-:Y:S01]  /*6bf0*/  IMAD R56, R89, R56, RZ ;  /* 0x0000003859387224 */ /* 0x000fe200078e02ff */
[----:B------:R-:W-:Y:S01]  /*6c00*/  PRMT R165, R105, 0x8880, RZ ;  /* 0x0000888069a57816 */ /* 0x000fe200000000ff */
[-C--:B------:R-:W-:Y:S01]  /*6c10*/  IMAD R78, R95, R94.reuse, R78 ;  /* 0x0000005e5f4e7224 */ /* 0x080fe200078e024e */
[----:B------:R-:W-:Y:S01]  /*6c20*/  SHF.R.S32.HI R93, RZ, 0x18, R167 ;  /* 0x00000018ff5d7819 */ /* 0x000fe200000114a7 */
[----:B------:R-:W-:Y:S01]  /*6c30*/  IMAD R57, R89, R57, RZ ;  /* 0x0000003959397224 */ /* 0x000fe200078e02ff */
[----:B------:R-:W-:Y:S01]  /*6c40*/  SHF.R.S32.HI R101, RZ, 0x18, R104 ;  /* 0x00000018ff657819 */ /* 0x000fe20000011468 */
[----:B------:R-:W-:Y:S01]  /*6c50*/  IMAD R79, R100, R94, R79 ;  /* 0x0000005e644f7224 */ /* 0x000fe200078e024f */
[----:B------:R-:W-:Y:S01]  /*6c60*/  SHF.L.U32 R162, R105, 0x10, RZ ;  /* 0x0000001069a27819 */ /* 0x000fe200000006ff */
[----:B------:R-:W-:Y:S01]  /*6c70*/  IMAD R58, R89, R58, RZ ;  /* 0x0000003a593a7224 */ /* 0x000fe200078e02ff */
[----:B------:R-:W-:Y:S01]  /*6c80*/  SHF.L.U32 R157, R105, 0x8, RZ ;  /* 0x00000008699d7819 */ /* 0x000fe200000006ff */
[-C--:B------:R-:W-:Y:S01]  /*6c90*/  IMAD R56, R91, R94.reuse, R56 ;  /* 0x0000005e5b387224 */ /* 0x080fe200078e0238 */
[----:B------:R-:W-:Y:S01]  /*6ca0*/  PRMT R155, R106, 0x8880, RZ ;  /* 0x000088806a9b7816 */ /* 0x000fe200000000ff */
[C---:B------:R-:W-:Y:S01]  /*6cb0*/  IMAD R59, R89.reuse, R59, RZ ;  /* 0x0000003b593b7224 */ /* 0x040fe200078e02ff */
[----:B------:R-:W-:Y:S01]  /*6cc0*/  SHF.R.S32.HI R102, RZ, 0x18, R105 ;  /* 0x00000018ff667819 */ /* 0x000fe20000011469 */
[----:B------:R-:W-:Y:S01]  /*6cd0*/  IMAD R57, R92, R94, R57 ;  /* 0x0000005e5c397224 */ /* 0x000fe200078e0239 */
[----:B------:R-:W-:Y:S01]  /*6ce0*/  SHF.R.S32.HI R92, RZ, 0x18, R162 ;  /* 0x00000018ff5c7819 */ /* 0x000fe200000114a2 */
[----:B------:R-:W-:Y:S01]  /*6cf0*/  IMAD R60, R89, R60, RZ ;  /* 0x0000003c593c7224 */ /* 0x000fe200078e02ff */
[C---:B------:R-:W-:Y:S01]  /*6d00*/  SHF.L.U32 R154, R106.reuse, 0x10, RZ ;  /* 0x000000106a9a7819 */ /* 0x040fe200000006ff */
[-C--:B------:R-:W-:Y:S01]  /*6d10*/  IMAD R58, R93, R94.reuse, R58 ;  /* 0x0000005e5d3a7224 */ /* 0x080fe200078e023a */
[----:B------:R-:W-:Y:S01]  /*6d20*/  SHF.L.U32 R153, R106, 0x8, RZ ;  /* 0x000000086a997819 */ /* 0x000fe200000006ff */
[----:B------:R-:W-:Y:S01]  /*6d30*/  IMAD.MOV.U32 R91, RZ, RZ, R165 ;  /* 0x000000ffff5b7224 */ /* 0x000fe200078e00a5 */
[----:B------:R-:W-:Y:S01]  /*6d40*/  MOV R93, R155 ;  /* 0x0000009b005d7202 */ /* 0x000fe20000000f00 */
[-C--:B------:R-:W-:Y:S01]  /*6d50*/  IMAD R59, R101, R94.reuse, R59 ;  /* 0x0000005e653b7224 */ /* 0x080fe200078e023b */
[----:B------:R-:W-:Y:S01]  /*6d60*/  PRMT R147, R107, 0x8880, RZ ;  /* 0x000088806b937816 */ /* 0x000fe200000000ff */
[----:B------:R-:W-:Y:S01]  /*6d70*/  IMAD R61, R89, R61, RZ ;  /* 0x0000003d593d7224 */ /* 0x000fe200078e02ff */
[----:B------:R-:W-:Y:S01]  /*6d80*/  SHF.R.S32.HI R95, RZ, 0x18, R153 ;  /* 0x00000018ff5f7819 */ /* 0x000fe20000011499 */
[----:B------:R-:W-:Y:S01]  /*6d90*/  IMAD R60, R91, R94, R60 ;  /* 0x0000005e5b3c7224 */ /* 0x000fe200078e023c */
[----:B------:R-:W-:Y:S01]  /*6da0*/  SHF.R.S32.HI R91, RZ, 0x18, R157 ;  /* 0x00000018ff5b7819 */ /* 0x000fe2000001149d */
[C---:B------:R-:W-:Y:S01]  /*6db0*/  IMAD R62, R89.reuse, R62, RZ ;  /* 0x0000003e593e7224 */ /* 0x040fe200078e02ff */
[----:B------:R-:W-:Y:S01]  /*6dc0*/  SHF.R.S32.HI R103, RZ, 0x18, R106 ;  /* 0x00000018ff677819 */ /* 0x000fe2000001146a */
[----:B------:R-:W-:Y:S01]  /*6dd0*/  IMAD R63, R89, R63, RZ ;  /* 0x0000003f593f7224 */ /* 0x000fe200078e02ff */
[----:B------:R-:W-:Y:S01]  /*6de0*/  SHF.L.U32 R140, R107, 0x8, RZ ;  /* 0x000000086b8c7819 */ /* 0x000fe200000006ff */
[----:B------:R-:W-:Y:S01]  /*6df0*/  IMAD R61, R92, R94, R61 ;  /* 0x0000005e5c3d7224 */ /* 0x000fe200078e023d */
[----:B------:R-:W-:Y:S01]  /*6e00*/  SHF.R.S32.HI R92, RZ, 0x18, R154 ;  /* 0x00000018ff5c7819 */ /* 0x000fe2000001149a */
[----:B------:R-:W-:Y:S01]  /*6e10*/  IMAD R64, R89, R64, RZ ;  /* 0x0000004059407224 */ /* 0x000fe200078e02ff */
[----:B------:R-:W-:Y:S01]  /*6e20*/  PRMT R164, R108, 0x8880, RZ ;  /* 0x000088806ca47816 */ /* 0x000fe200000000ff */
[-C--:B------:R-:W-:Y:S01]  /*6e30*/  IMAD R62, R91, R94.reuse, R62 ;  /* 0x0000005e5b3e7224 */ /* 0x080fe200078e023e */
[----:B------:R-:W-:Y:S01]  /*6e40*/  MOV R91, R147 ;  /* 0x00000093005b7202 */ /* 0x000fe20000000f00 */
[C---:B------:R-:W-:Y:S01]  /*6e50*/  IMAD R65, R89.reuse, R65, RZ ;  /* 0x0000004159417224 */ /* 0x040fe200078e02ff */
[----:B------:R-:W-:Y:S01]  /*6e60*/  SHF.R.S32.HI R104, RZ, 0x18, R107 ;  /* 0x00000018ff687819 */ /* 0x000fe2000001146b */
[----:B------:R-:W-:Y:S01]  /*6e70*/  IMAD R63, R102, R94, R63 ;  /* 0x0000005e663f7224 */ /* 0x000fe200078e023f */
[C---:B------:R-:W-:Y:S01]  /*6e80*/  SHF.L.U32 R161, R108.reuse, 0x10, RZ ;  /* 0x000000106ca17819 */ /* 0x040fe200000006ff */
[----:B------:R-:W-:Y:S01]  /*6e90*/  IMAD R66, R89, R66, RZ ;  /* 0x0000004259427224 */ /* 0x000fe200078e02ff */
[----:B------:R-:W-:Y:S01]  /*6ea0*/  SHF.L.U32 R160, R108, 0x8, RZ ;  /* 0x000000086ca07819 */ /* 0x000fe200000006ff */
[----:B------:R-:W-:Y:S01]  /*6eb0*/  IMAD R64, R93, R94, R64 ;  /* 0x0000005e5d407224 */ /* 0x000fe200078e0240 */
[----:B------:R-:W-:Y:S01]  /*6ec0*/  MOV R93, R164 ;  /* 0x000000a4005d7202 */ /* 0x000fe20000000f00 */
[----:B------:R-:W-:Y:S01]  /*6ed0*/  IMAD R67, R89, R67, RZ ;  /* 0x0000004359437224 */ /* 0x000fe200078e02ff */
[----:B------:R-:W-:Y:S01]  /*6ee0*/  PRMT R152, R109, 0x8880, RZ ;  /* 0x000088806d987816 */ /* 0x000fe200000000ff */
[----:B------:R-:W-:Y:S01]  /*6ef0*/  IMAD.U32 R145, R107, 0x10000, RZ ;  /* 0x000100006b917824 */ /* 0x000fe200078e00ff */
[----:B------:R-:W-:Y:S01]  /*6f00*/  SHF.R.S32.HI R105, RZ, 0x18, R108 ;  /* 0x00000018ff697819 */ /* 0x000fe2000001146c */
[----:B------:R-:W-:Y:S01]  /*6f10*/  IMAD R65, R92, R94, R65 ;  /* 0x0000005e5c417224 */ /* 0x000fe200078e0241 */
[----:B------:R-:W-:Y:S01]  /*6f20*/  SHF.L.U32 R151, R109, 0x10, RZ ;  /* 0x000000106d977819 */ /* 0x000fe200000006ff */
[----:B------:R-:W-:Y:S01]  /*6f30*/  IMAD R68, R89, R68, RZ ;  /* 0x0000004459447224 */ /* 0x000fe200078e02ff */
[----:B------:R-:W-:Y:S01]  /*6f40*/  SHF.R.S32.HI R92, RZ, 0x18, R145 ;  /* 0x00000018ff5c7819 */ /* 0x000fe20000011491 */
[-C--:B------:R-:W-:Y:S01]  /*6f50*/  IMAD R66, R95, R94.reuse, R66 ;  /* 0x0000005e5f427224 */ /* 0x080fe200078e0242 */
[----:B------:R-:W-:Y:S01]  /*6f60*/  SHF.R.S32.HI R95, RZ, 0x18, R160 ;  /* 0x00000018ff5f7819 */ /* 0x000fe200000114a0 */
[-C--:B------:R-:W-:Y:S01]  /*6f70*/  IMAD R67, R103, R94.reuse, R67 ;  /* 0x0000005e67437224 */ /* 0x080fe200078e0243 */
[C---:B------:R-:W-:Y:S01]  /*6f80*/  PRMT R146, R110.reuse, 0x8880, RZ ;  /* 0x000088806e927816 */ /* 0x040fe200000000ff */
[----:B------:R-:W-:Y:S01]  /*6f90*/  IMAD R69, R89, R69, RZ ;  /* 0x0000004559457224 */ /* 0x000fe200078e02ff */
[----:B------:R-:W-:Y:S01]  /*6fa0*/  SHF.R.S32.HI R106, RZ, 0x18, R109 ;  /* 0x00000018ff6a7819 */ /* 0x000fe2000001146d */
[----:B------:R-:W-:Y:S01]  /*6fb0*/  IMAD R68, R91, R94, R68 ;  /* 0x0000005e5b447224 */ /* 0x000fe200078e0244 */
[----:B------:R-:W-:Y:S01]  /*6fc0*/  SHF.R.S32.HI R91, RZ, 0x18, R140 ;  /* 0x00000018ff5b7819 */ /* 0x000fe2000001148c */
[C---:B------:R-:W-:Y:S01]  /*6fd0*/  IMAD R70, R89.reuse, R70, RZ ;  /* 0x0000004659467224 */ /* 0x040fe200078e02ff */
[C---:B------:R-:W-:Y:S01]  /*6fe0*/  SHF.L.U32 R144, R110.reuse, 0x10, RZ ;  /* 0x000000106e907819 */ /* 0x040fe200000006ff */
[C---:B------:R-:W-:Y:S01]  /*6ff0*/  IMAD R71, R89.reuse, R71, RZ ;  /* 0x0000004759477224 */ /* 0x040fe200078e02ff */
[----:B------:R-:W-:Y:S01]  /*7000*/  SHF.L.U32 R142, R110, 0x8, RZ ;  /* 0x000000086e8e7819 */ /* 0x000fe200000006ff */
[----:B------:R-:W-:Y:S01]  /*7010*/  IMAD R69, R92, R94, R69 ;  /* 0x0000005e5c457224 */ /* 0x000fe200078e0245 */
[----:B------:R-:W-:Y:S01]  /*7020*/  SHF.R.S32.HI R92, RZ, 0x18, R161 ;  /* 0x00000018ff5c7819 */ /* 0x000fe200000114a1 */
[----:B------:R-:W-:Y:S01]  /*7030*/  IMAD R40, R89, R40, RZ ;  /* 0x0000002859287224 */ /* 0x000fe200078e02ff */
[----:B------:R-:W-:Y:S01]  /*7040*/  PRMT R137, R111, 0x8880, RZ ;  /* 0x000088806f897816 */ /* 0x000fe200000000ff */
[----:B------:R-:W-:Y:S01]  /*7050*/  IMAD R70, R91, R94, R70 ;  /* 0x0000005e5b467224 */ /* 0x000fe200078e0246 */
[----:B------:R-:W-:Y:S01]  /*7060*/  MOV R91, R152 ;  /* 0x00000098005b7202 */ /* 0x000fe20000000f00 */
        /* <DEDUP_REMOVED lines=13> */
[----:B------:R-:W-:Y:S01]  /*7140*/  SHF.L.U32 R143, R112, 0x8, RZ ;  /* 0x00000008708f7819 */ /* 0x000fe200000006ff */
[----:B------:R-:W-:Y:S01]  /*7150*/  IMAD.SHL.U32 R149, R109, 0x100, RZ ;  /* 0x000001006d957824 */ /* 0x000fe200078e00ff */
[----:B------:R-:W-:Y:S01]  /*7160*/  PRMT R141, R113, 0x8880, RZ ;  /* 0x00008880718d7816 */ /* 0x000fe200000000ff */
[-C--:B------:R-:W-:Y:S01]  /*7170*/  IMAD R42, R95, R94.reuse, R42 ;  /* 0x0000005e5f2a7224 */ /* 0x080fe200078e022a */
[----:B------:R-:W-:Y:S01]  /*7180*/  SHF.R.S32.HI R95, RZ, 0x18, R142 ;  /* 0x00000018ff5f7819 */ /* 0x000fe2000001148e */
[-C--:B------:R-:W-:Y:S01]  /*7190*/  IMAD R43, R105, R94.reuse, R43 ;  /* 0x0000005e692b7224 */ /* 0x080fe200078e022b */
[----:B------:R-:W-:Y:S01]  /*71a0*/  SHF.R.S32.HI R109, RZ, 0x18, R112 ;  /* 0x00000018ff6d7819 */ /* 0x000fe20000011470 */
[----:B------:R-:W-:Y:S01]  /*71b0*/  IMAD R45, R89, R45, RZ ;  /* 0x0000002d592d7224 */ /* 0x000fe200078e02ff */
[----:B------:R-:W-:Y:S01]  /*71c0*/  SHF.L.U32 R139, R113, 0x10, RZ ;  /* 0x00000010718b7819 */ /* 0x000fe200000006ff */
[----:B------:R-:W-:Y:S01]  /*71d0*/  IMAD R44, R91, R94, R44 ;  /* 0x0000005e5b2c7224 */ /* 0x000fe200078e022c */
[----:B------:R-:W-:Y:S01]  /*71e0*/  SHF.R.S32.HI R91, RZ, 0x18, R149 ;  /* 0x00000018ff5b7819 */ /* 0x000fe20000011495 */
[----:B------:R-:W-:Y:S01]  /*71f0*/  IMAD R46, R89, R46, RZ ;  /* 0x0000002e592e7224 */ /* 0x000fe200078e02ff */
[----:B------:R-:W-:Y:S01]  /*7200*/  SHF.L.U32 R138, R113, 0x8, RZ ;  /* 0x00000008718a7819 */ /* 0x000fe200000006ff */
[C---:B------:R-:W-:Y:S01]  /*7210*/  IMAD R47, R89.reuse, R47, RZ ;  /* 0x0000002f592f7224 */ /* 0x040fe200078e02ff */
[----:B------:R-:W-:Y:S01]  /*7220*/  PRMT R134, R114, 0x8880, RZ ;  /* 0x0000888072867816 */ /* 0x000fe200000000ff */
[----:B------:R-:W-:Y:S01]  /*7230*/  IMAD R45, R92, R94, R45 ;  /* 0x0000005e5c2d7224 */ /* 0x000fe200078e022d */
[----:B------:R-:W-:Y:S01]  /*7240*/  SHF.R.S32.HI R92, RZ, 0x18, R144 ;  /* 0x00000018ff5c7819 */ /* 0x000fe20000011490 */
[----:B------:R-:W-:Y:S01]  /*7250*/  IMAD R48, R89, R48, RZ ;  /* 0x0000003059307224 */ /* 0x000fe200078e02ff */
[----:B------:R-:W-:Y:S01]  /*7260*/  SHF.R.S32.HI R110, RZ, 0x18, R113 ;  /* 0x00000018ff6e7819 */ /* 0x000fe20000011471 */
[----:B------:R-:W-:Y:S01]  /*7270*/  IMAD.MOV.U32 R93, RZ, RZ, R146 ;  /* 0x000000ffff5d7224 */ /* 0x000fe200078e0092 */
[----:B------:R-:W-:Y:S01]  /*7280*/  SHF.L.U32 R133, R114, 0x10, RZ ;  /* 0x0000001072857819 */ /* 0x000fe200000006ff */
[-C--:B------:R-:W-:Y:S01]  /*7290*/  IMAD R46, R91, R94.reuse, R46 ;  /* 0x0000005e5b2e7224 */ /* 0x080fe200078e022e */
[----:B------:R-:W-:Y:S01]  /*72a0*/  MOV R91, R137 ;  /* 0x00000089005b7202 */ /* 0x000fe20000000f00 */
[----:B------:R-:W-:Y:S01]  /*72b0*/  IMAD R49, R89, R49, RZ ;  /* 0x0000003159317224 */ /* 0x000fe200078e02ff */
[----:B------:R-:W-:Y:S01]  /*72c0*/  PRMT R131, R115, 0x8880, RZ ;  /* 0x0000888073837816 */ /* 0x000fe200000000ff */
[----:B------:R-:W-:Y:S01]  /*72d0*/  IMAD R47, R106, R94, R47 ;  /* 0x0000005e6a2f7224 */ /* 0x000fe200078e022f */
[----:B------:R-:W-:Y:S01]  /*72e0*/  SHF.R.S32.HI R111, RZ, 0x18, R114 ;  /* 0x00000018ff6f7819 */ /* 0x000fe20000011472 */
[----:B------:R-:W-:Y:S01]  /*72f0*/  IMAD R50, R89, R50, RZ ;  /* 0x0000003259327224 */ /* 0x000fe200078e02ff */
[----:B------:R-:W-:Y:S01]  /*7300*/  SHF.L.U32 R129, R115, 0x10, RZ ;  /* 0x0000001073817819 */ /* 0x000fe200000006ff */
[-C--:B------:R-:W-:Y:S01]  /*7310*/  IMAD R48, R93, R94.reuse, R48 ;  /* 0x0000005e5d307224 */ /* 0x080fe200078e0230 */
[----:B------:R-:W-:Y:S01]  /*7320*/  SHF.R.S32.HI R93, RZ, 0x18, R135 ;  /* 0x00000018ff5d7819 */ /* 0x000fe20000011487 */
[----:B------:R-:W-:Y:S01]  /*7330*/  IMAD R51, R89, R51, RZ ;  /* 0x0000003359337224 */ /* 0x000fe200078e02ff */
[----:B------:R-:W-:Y:S01]  /*7340*/  SHF.L.U32 R127, R115, 0x8, RZ ;  /* 0x00000008737f7819 */ /* 0x000fe200000006ff */
[----:B------:R-:W-:Y:S01]  /*7350*/  IMAD R49, R92, R94, R49 ;  /* 0x0000005e5c317224 */ /* 0x000fe200078e0231 */
[----:B------:R-:W-:Y:S01]  /*7360*/  SHF.R.S32.HI R92, RZ, 0x18, R136 ;  /* 0x00000018ff5c7819 */ /* 0x000fe20000011488 */
[----:B------:R-:W-:Y:S01]  /*7370*/  IMAD R52, R89, R52, RZ ;  /* 0x0000003459347224 */ /* 0x000fe200078e02ff */
[C---:B------:R-:W-:Y:S01]  /*7380*/  PRMT R130, R116.reuse, 0x8880, RZ ;  /* 0x0000888074827816 */ /* 0x040fe200000000ff */
[-C--:B------:R-:W-:Y:S01]  /*7390*/  IMAD R50, R95, R94.reuse, R50 ;  /* 0x0000005e5f327224 */ /* 0x080fe200078e0232 */
[----:B------:R-:W-:Y:S01]  /*73a0*/  SHF.R.S32.HI R95, RZ, 0x18, R138 ;  /* 0x00000018ff5f7819 */ /* 0x000fe2000001148a */
[----:B------:R-:W-:Y:S01]  /*73b0*/  IMAD R53, R89, R53, RZ ;  /* 0x0000003559357224 */ /* 0x000fe200078e02ff */
[C---:B------:R-:W-:Y:S01]  /*73c0*/  SHF.L.U32 R128, R116.reuse, 0x10, RZ ;  /* 0x0000001074807819 */ /* 0x040fe200000006ff */
[----:B------:R-:W-:Y:S01]  /*73d0*/  IMAD R51, R107, R94, R51 ;  /* 0x0000005e6b337224 */ /* 0x000fe200078e0233 */
[----:B------:R-:W-:Y:S01]  /*73e0*/  SHF.L.U32 R126, R116, 0x8, RZ ;  /* 0x00000008747e7819 */ /* 0x000fe200000006ff */
[----:B------:R-:W-:Y:S01]  /*73f0*/  IMAD R54, R89, R54, RZ ;  /* 0x0000003659367224 */ /* 0x000fe200078e02ff */
[----:B------:R-:W-:Y:S01]  /*7400*/  PRMT R125, R117, 0x8880, RZ ;  /* 0x00008880757d7816 */ /* 0x000fe200000000ff */
[----:B------:R-:W-:Y:S01]  /*7410*/  IMAD R52, R91, R94, R52 ;  /* 0x0000005e5b347224 */ /* 0x000fe200078e0234 */
[----:B------:R-:W-:Y:S01]  /*7420*/  MOV R91, R150 ;  /* 0x00000096005b7202 */ /* 0x000fe20000000f00 */
[----:B------:R-:W-:Y:S01]  /*7430*/  IMAD R55, R89, R55, RZ ;  /* 0x0000003759377224 */ /* 0x000fe200078e02ff */
[----:B------:R-:W-:Y:S01]  /*7440*/  SHF.R.S32.HI R96, RZ, 0x18, R116 ;  /* 0x00000018ff607819 */ /* 0x000fe20000011474 */
[----:B------:R-:W-:Y:S01]  /*7450*/  IMAD.U32 R148, R112, 0x10000, RZ ;  /* 0x0001000070947824 */ /* 0x000fe200078e00ff */
[----:B------:R-:W-:Y:S01]  /*7460*/  SHF.R.S32.HI R112, RZ, 0x18, R115 ;  /* 0x00000018ff707819 */ /* 0x000fe20000011473 */
[----:B------:R-:W-:Y:S01]  /*7470*/  IMAD R53, R92, R94, R53 ;  /* 0x0000005e5c357224 */ /* 0x000fe200078e0235 */
[----:B------:R-:W-:Y:S01]  /*7480*/  SHF.L.U32 R123, R117, 0x8, RZ ;  /* 0x00000008757b7819 */ /* 0x000fe200000006ff */
[----:B------:R-:W-:Y:S01]  /*7490*/  IMAD R24, R89, R24, RZ ;  /* 0x0000001859187224 */ /* 0x000fe200078e02ff */
[----:B------:R-:W-:Y:S01]  /*74a0*/  SHF.R.S32.HI R92, RZ, 0x18, R148 ;  /* 0x00000018ff5c7819 */ /* 0x000fe20000011494 */
[-C--:B------:R-:W-:Y:S01]  /*74b0*/  IMAD R54, R93, R94.reuse, R54 ;  /* 0x0000005e5d367224 */ /* 0x080fe200078e0236 */
[----:B------:R-:W-:Y:S01]  /*74c0*/  MOV R93, R141 ;  /* 0x0000008d005d7202 */ /* 0x000fe20000000f00 */
        /* <DEDUP_REMOVED lines=13> */
[----:B------:R-:W-:Y:S01]  /*75a0*/  SHF.R.S32.HI R115, RZ, 0x18, R119 ;  /* 0x00000018ff737819 */ /* 0x000fe20000011477 */
[----:B------:R-:W-:Y:S01]  /*75b0*/  IMAD R26, R91, R94, R26 ;  /* 0x0000005e5b1a7224 */ /* 0x000fe200078e021a */
[----:B------:R-:W-:Y:S01]  /*75c0*/  MOV R91, R134 ;  /* 0x00000086005b7202 */ /* 0x000fe20000000f00 */
[----:B------:R-:W-:Y:S01]  /*75d0*/  IMAD R29, R89, R29, RZ ;  /* 0x0000001d591d7224 */ /* 0x000fe200078e02ff */
[----:B------:R-:W-:Y:S01]  /*75e0*/  I2IP.S8.S32.SAT R177, R23, R22, RZ ;  /* 0x0000001617b17239 */ /* 0x000fe200000014ff */
[----:B------:R-:W-:Y:S01]  /*75f0*/  IMAD R27, R109, R94, R27 ;  /* 0x0000005e6d1b7224 */ /* 0x000fe200078e021b */
[----:B------:R-:W-:Y:S01]  /*7600*/  I2IP.S8.S32.SAT R178, R75, R74, RZ ;  /* 0x0000004a4bb27239 */ /* 0x000fe200000014ff */
[----:B------:R-:W-:Y:S01]  /*7610*/  IMAD R30, R89, R30, RZ ;  /* 0x0000001e591e7224 */ /* 0x000fe200078e02ff */
[----:B------:R-:W-:Y:S01]  /*7620*/  I2IP.S8.S32.SAT R179, R79, R78, RZ ;  /* 0x0000004e4fb37239 */ /* 0x000fe200000014ff */
[----:B------:R-:W-:Y:S01]  /*7630*/  IMAD R28, R93, R94, R28 ;  /* 0x0000005e5d1c7224 */ /* 0x000fe200078e021c */
[----:B------:R-:W-:Y:S01]  /*7640*/  I2IP.S8.S32.SAT R188, R59, R58, RZ ;  /* 0x0000003a3bbc7239 */ /* 0x000fe200000014ff */
[----:B------:R-:W-:Y:S01]  /*7650*/  IMAD R31, R89, R31, RZ ;  /* 0x0000001f591f7224 */ /* 0x000fe200078e02ff */
[----:B------:R-:W-:Y:S01]  /*7660*/  I2IP.S8.S32.SAT R189, R63, R62, RZ ;  /* 0x0000003e3fbd7239 */ /* 0x000fe200000014ff */
[----:B------:R-:W-:Y:S01]  /*7670*/  IMAD R29, R92, R94, R29 ;  /* 0x0000005e5c1d7224 */ /* 0x000fe200078e021d */
[----:B------:R-:W-:Y:S01]  /*7680*/  SHF.R.S32.HI R92, RZ, 0x18, R133 ;  /* 0x00000018ff5c7819 */ /* 0x000fe20000011485 */
[----:B------:R-:W-:Y:S01]  /*7690*/  IMAD R32, R89, R32, RZ ;  /* 0x0000002059207224 */ /* 0x000fe200078e02ff */
[----:B------:R-:W-:Y:S01]  /*76a0*/  I2IP.S8.S32.SAT R190, R67, R66, RZ ;  /* 0x0000004243be7239 */ /* 0x000fe200000014ff */
[----:B------:R-:W-:Y:S01]  /*76b0*/  IMAD.SHL.U32 R132, R114, 0x100, RZ ;  /* 0x0000010072847824 */ /* 0x000fe200078e00ff */
[----:B------:R-:W-:Y:S01]  /*76c0*/  SHF.R.S32.HI R114, RZ, 0x18, R118 ;  /* 0x00000018ff727819 */ /* 0x000fe20000011476 */
[-C--:B------:R-:W-:Y:S01]  /*76d0*/  IMAD R30, R95, R94.reuse, R30 ;  /* 0x0000005e5f1e7224 */ /* 0x080fe200078e021e */
[----:B------:R-:W-:Y:S01]  /*76e0*/  SHF.R.S32.HI R95, RZ, 0x18, R127 ;  /* 0x00000018ff5f7819 */ /* 0x000fe2000001147f */
[----:B------:R-:W-:Y:S01]  /*76f0*/  IMAD R31, R110, R94, R31 ;  /* 0x0000005e6e1f7224 */ /* 0x000fe200078e021f */
[----:B------:R-:W-:Y:S01]  /*7700*/  PRMT R118, R119, 0x8880, RZ ;  /* 0x0000888077767816 */ /* 0x000fe200000000ff */
[----:B------:R-:W-:Y:S01]  /*7710*/  IMAD R33, R89, R33, RZ ;  /* 0x0000002159217224 */ /* 0x000fe200078e02ff */
[----:B------:R-:W-:Y:S01]  /*7720*/  I2IP.S8.S32.SAT R191, R71, R70, RZ ;  /* 0x0000004647bf7239 */ /* 0x000fe200000014ff */
[----:B------:R-:W-:Y:S01]  /*7730*/  IMAD R32, R91, R94, R32 ;  /* 0x0000005e5b207224 */ /* 0x000fe200078e0220 */
[----:B------:R-:W-:Y:S01]  /*7740*/  SHF.R.S32.HI R91, RZ, 0x18, R132 ;  /* 0x00000018ff5b7819 */ /* 0x000fe20000011484 */
[----:B------:R-:W-:Y:S01]  /*7750*/  IMAD R34, R89, R34, RZ ;  /* 0x0000002259227224 */ /* 0x000fe200078e02ff */
[----:B------:R-:W-:Y:S01]  /*7760*/  I2IP.S8.S32.SAT R192, R43, R42, RZ ;  /* 0x0000002a2bc07239 */ /* 0x000fe200000014ff */
[----:B------:R-:W-:Y:S01]  /*7770*/  IMAD R35, R89, R35, RZ ;  /* 0x0000002359237224 */ /* 0x000fe200078e02ff */
[----:B------:R-:W-:Y:S01]  /*7780*/  I2IP.S8.S32.SAT R193, R47, R46, RZ ;  /* 0x0000002e2fc17239 */ /* 0x000fe200000014ff */
[----:B------:R-:W-:Y:S01]  /*7790*/  IMAD R33, R92, R94, R33 ;  /* 0x0000005e5c217224 */ /* 0x000fe200078e0221 */
[----:B------:R-:W-:Y:S01]  /*77a0*/  SHF.R.S32.HI R92, RZ, 0x18, R129 ;  /* 0x00000018ff5c7819 */ /* 0x000fe20000011481 */
[----:B------:R-:W-:Y:S01]  /*77b0*/  IMAD R36, R89, R36, RZ ;  /* 0x0000002459247224 */ /* 0x000fe200078e02ff */
[----:B------:R-:W-:Y:S01]  /*77c0*/  I2IP.S8.S32.SAT R194, R51, R50, RZ ;  /* 0x0000003233c27239 */ /* 0x000fe200000014ff */
[----:B------:R-:W-:Y:S01]  /*77d0*/  IMAD.MOV.U32 R93, RZ, RZ, R131 ;  /* 0x000000ffff5d7224 */ /* 0x000fe200078e0083 */
[----:B------:R-:W-:Y:S01]  /*77e0*/  I2IP.S8.S32.SAT R195, R55, R54, RZ ;  /* 0x0000003637c37239 */ /* 0x000fe200000014ff */
[----:B------:R-:W-:Y:S01]  /*77f0*/  IMAD R34, R91, R94, R34 ;  /* 0x0000005e5b227224 */ /* 0x000fe200078e0222 */
[----:B------:R-:W-:Y:S01]  /*7800*/  MOV R91, R130 ;  /* 0x00000082005b7202 */ /* 0x000fe20000000f00 */
[----:B------:R-:W-:Y:S01]  /*7810*/  IMAD R37, R89, R37, RZ ;  /* 0x0000002559257224 */ /* 0x000fe200078e02ff */
[----:B------:R-:W-:Y:S01]  /*7820*/  I2IP.S8.S32.SAT R204, R27, R26, RZ ;  /* 0x0000001a1bcc7239 */ /* 0x000fe200000014ff */
[----:B------:R-:W-:Y:S01]  /*7830*/  IMAD R35, R111, R94, R35 ;  /* 0x0000005e6f237224 */ /* 0x000fe200078e0223 */
[----:B------:R-:W-:Y:S01]  /*7840*/  I2IP.S8.S32.SAT R205, R31, R30, RZ ;  /* 0x0000001e1fcd7239 */ /* 0x000fe200000014ff */
[----:B------:R-:W-:Y:S01]  /*7850*/  IMAD R38, R89, R38, RZ ;  /* 0x0000002659267224 */ /* 0x000fe200078e02ff */
[----:B------:R-:W-:Y:S01]  /*7860*/  I2IP.S8.S32.SAT R176, R3, R0, R176 ;  /* 0x0000000003b07239 */ /* 0x000fe200000014b0 */
[----:B------:R-:W-:Y:S01]  /*7870*/  IMAD R36, R93, R94, R36 ;  /* 0x0000005e5d247224 */ /* 0x000fe200078e0224 */
[----:B------:R-:W-:Y:S01]  /*7880*/  MOV R93, R125 ;  /* 0x0000007d005d7202 */ /* 0x000fe20000000f00 */
[----:B------:R-:W-:Y:S01]  /*7890*/  IMAD R39, R89, R39, RZ ;  /* 0x0000002759277224 */ /* 0x000fe200078e02ff */
[----:B------:R-:W-:Y:S01]  /*78a0*/  I2IP.S8.S32.SAT R206, R35, R34, RZ ;  /* 0x0000002223ce7239 */ /* 0x000fe200000014ff */
[----:B------:R-:W-:Y:S01]  /*78b0*/  IMAD R37, R92, R94, R37 ;  /* 0x0000005e5c257224 */ /* 0x000fe200078e0225 */
[----:B------:R-:W-:Y:S01]  /*78c0*/  SHF.R.S32.HI R92, RZ, 0x18, R128 ;  /* 0x00000018ff5c7819 */ /* 0x000fe20000011480 */
[----:B-1----:R-:W-:Y:S01]  /*78d0*/  IMAD R4, R89, R4, RZ ;  /* 0x0000000459047224 */ /* 0x002fe200078e02ff */
[----:B------:R-:W-:Y:S01]  /*78e0*/  I2IP.S8.S32.SAT R177, R21, R20, R177 ;  /* 0x0000001415b17239 */ /* 0x000fe200000014b1 */
[----:B------:R-:W-:Y:S01]  /*78f0*/  IMAD R38, R95, R94, R38 ;  /* 0x0000005e5f267224 */ /* 0x000fe200078e0226 */
[----:B------:R-:W-:Y:S01]  /*7900*/  I2IP.S8.S32.SAT R178, R73, R72, R178 ;  /* 0x0000004849b27239 */ /* 0x000fe200000014b2 */
[----:B------:R-:W-:Y:S01]  /*7910*/  IMAD R39, R112, R94, R39 ;  /* 0x0000005e70277224 */ /* 0x000fe200078e0227 */
[----:B------:R-:W-:Y:S01]  /*7920*/  I2IP.S8.S32.SAT R179, R77, R76, R179 ;  /* 0x0000004c4db37239 */ /* 0x000fe200000014b3 */
[----:B------:R-:W-:Y:S01]  /*7930*/  IMAD R5, R89, R5, RZ ;  /* 0x0000000559057224 */ /* 0x000fe200078e02ff */
[----:B------:R-:W-:Y:S01]  /*7940*/  I2IP.S8.S32.SAT R188, R57, R56, R188 ;  /* 0x0000003839bc7239 */ /* 0x000fe200000014bc */
[----:B------:R-:W-:Y:S01]  /*7950*/  IMAD R4, R91, R94, R4 ;  /* 0x0000005e5b047224 */ /* 0x000fe200078e0204 */
[----:B------:R-:W-:Y:S01]  /*7960*/  SHF.R.S32.HI R91, RZ, 0x18, R126 ;  /* 0x00000018ff5b7819 */ /* 0x000fe2000001147e */
[----:B------:R-:W-:Y:S01]  /*7970*/  IMAD.U32 R124, R117, 0x10000, RZ ;  /* 0x00010000757c7824 */ /* 0x000fe200078e00ff */
[----:B------:R-:W-:Y:S01]  /*7980*/  SHF.L.U32 R117, R119, 0x10, RZ ;  /* 0x0000001077757819 */ /* 0x000fe200000006ff */
[----:B------:R-:W-:Y:S01]  /*7990*/  IMAD R6, R89, R6, RZ ;  /* 0x0000000659067224 */ /* 0x000fe200078e02ff */
[----:B------:R-:W-:Y:S01]  /*79a0*/  I2IP.S8.S32.SAT R207, R39, R38, RZ ;  /* 0x0000002627cf7239 */ /* 0x000fe200000014ff */
[----:B------:R-:W-:Y:S01]  /*79b0*/  IMAD R7, R89, R7, RZ ;  /* 0x0000000759077224 */ /* 0x000fe200078e02ff */
[----:B------:R-:W-:Y:S01]  /*79c0*/  I2IP.S8.S32.SAT R189, R61, R60, R189 ;  /* 0x0000003c3dbd7239 */ /* 0x000fe200000014bd */
[----:B------:R-:W-:Y:S01]  /*79d0*/  IMAD R5, R92, R94, R5 ;  /* 0x0000005e5c057224 */ /* 0x000fe200078e0205 */
[----:B------:R-:W-:Y:S01]  /*79e0*/  SHF.R.S32.HI R92, RZ, 0x18, R124 ;  /* 0x00000018ff5c7819 */ /* 0x000fe2000001147c */
[----:B------:R-:W-:Y:S01]  /*79f0*/  IMAD R8, R89, R8, RZ ;  /* 0x0000000859087224 */ /* 0x000fe200078e02ff */
[----:B------:R-:W-:Y:S01]  /*7a00*/  UIADD3 UR4, UPT, UPT, UR5, 0x90, URZ ;  /* 0x0000009005047890 */ /* 0x000fe2000fffe0ff */
[-C--:B------:R-:W-:Y:S01]  /*7a10*/  IMAD R6, R91, R94.reuse, R6 ;  /* 0x0000005e5b067224 */ /* 0x080fe200078e0206 */
[----:B------:R-:W-:Y:S01]  /*7a20*/  SHF.R.S32.HI R91, RZ, 0x18, R123 ;  /* 0x00000018ff5b7819 */ /* 0x000fe2000001147b */
[----:B------:R-:W-:Y:S01]  /*7a30*/  IMAD R9, R89, R9, RZ ;  /* 0x0000000959097224 */ /* 0x000fe200078e02ff */
[----:B------:R-:W-:Y:S01]  /*7a40*/  UPRMT UR4, UR52, 0x654, UR4 ;  /* 0x0000065434047896 */ /* 0x000fe20008000004 */
[----:B------:R-:W-:Y:S01]  /*7a50*/  IMAD R7, R96, R94, R7 ;  /* 0x0000005e60077224 */ /* 0x000fe200078e0207 */
[----:B------:R-:W-:Y:S01]  /*7a60*/  I2IP.S8.S32.SAT R190, R65, R64, R190 ;  /* 0x0000004041be7239 */ /* 0x000fe200000014be */
[----:B------:R-:W-:Y:S01]  /*7a70*/  IMAD R8, R93, R94, R8 ;  /* 0x0000005e5d087224 */ /* 0x000fe200078e0208 */
[----:B------:R-:W-:Y:S01]  /*7a80*/  MOV R93, R122 ;  /* 0x0000007a005d7202 */ /* 0x000fe20000000f00 */
[----:B------:R-:W-:Y:S01]  /*7a90*/  IMAD R10, R89, R10, RZ ;  /* 0x0000000a590a7224 */ /* 0x000fe200078e02ff */
[----:B------:R-:W-:Y:S01]  /*7aa0*/  I2IP.S8.S32.SAT R6, R7, R6, RZ ;  /* 0x0000000607067239 */ /* 0x000fe200000014ff */
[----:B------:R-:W-:Y:S01]  /*7ab0*/  IMAD R9, R92, R94, R9 ;  /* 0x0000005e5c097224 */ /* 0x000fe200078e0209 */
[----:B------:R-:W-:Y:S01]  /*7ac0*/  SHF.R.S32.HI R92, RZ, 0x18, R121 ;  /* 0x00000018ff5c7819 */ /* 0x000fe20000011479 */
[----:B------:R-:W-:Y:S01]  /*7ad0*/  IMAD R11, R89, R11, RZ ;  /* 0x0000000b590b7224 */ /* 0x000fe200078e02ff */
[----:B------:R-:W-:Y:S01]  /*7ae0*/  I2IP.S8.S32.SAT R191, R69, R68, R191 ;  /* 0x0000004445bf7239 */ /* 0x000fe200000014bf */
[----:B------:R-:W-:Y:S01]  /*7af0*/  IMAD R12, R89, R12, RZ ;  /* 0x0000000c590c7224 */ /* 0x000fe200078e02ff */
[----:B------:R-:W-:Y:S01]  /*7b00*/  I2IP.S8.S32.SAT R192, R41, R40, R192 ;  /* 0x0000002829c07239 */ /* 0x000fe200000014c0 */
[----:B------:R-:W-:Y:S01]  /*7b10*/  IMAD R10, R91, R94, R10 ;  /* 0x0000005e5b0a7224 */ /* 0x000fe200078e020a */
[----:B------:R-:W-:Y:S01]  /*7b20*/  SHF.R.S32.HI R91, RZ, 0x18, R120 ;  /* 0x00000018ff5b7819 */ /* 0x000fe20000011478 */
[----:B------:R-:W-:Y:S01]  /*7b30*/  IMAD R13, R89, R13, RZ ;  /* 0x0000000d590d7224 */ /* 0x000fe200078e02ff */
[----:B------:R-:W-:Y:S01]  /*7b40*/  I2IP.S8.S32.SAT R193, R45, R44, R193 ;  /* 0x0000002c2dc17239 */ /* 0x000fe200000014c1 */
[----:B------:R-:W-:Y:S01]  /*7b50*/  IMAD R11, R113, R94, R11 ;  /* 0x0000005e710b7224 */ /* 0x000fe200078e020b */
[----:B------:R-:W-:Y:S01]  /*7b60*/  I2IP.S8.S32.SAT R194, R49, R48, R194 ;  /* 0x0000003031c27239 */ /* 0x000fe200000014c2 */
[----:B------:R-:W-:Y:S01]  /*7b70*/  IMAD R12, R93, R94, R12 ;  /* 0x0000005e5d0c7224 */ /* 0x000fe200078e020c */
[----:B------:R-:W-:Y:S01]  /*7b80*/  MOV R93, R118 ;  /* 0x00000076005d7202 */ /* 0x000fe20000000f00 */
[----:B------:R-:W-:Y:S01]  /*7b90*/  IMAD R14, R89, R14, RZ ;  /* 0x0000000e590e7224 */ /* 0x000fe200078e02ff */
[----:B------:R-:W-:Y:S01]  /*7ba0*/  I2IP.S8.S32.SAT R10, R11, R10, RZ ;  /* 0x0000000a0b0a7239 */ /* 0x000fe200000014ff */
[----:B------:R-:W-:Y:S01]  /*7bb0*/  IMAD.SHL.U32 R116, R119, 0x100, RZ ;  /* 0x0000010077747824 */ /* 0x000fe200078e00ff */
[----:B------:R-:W-:Y:S01]  /*7bc0*/  I2IP.S8.S32.SAT R195, R53, R52, R195 ;  /* 0x0000003435c37239 */ /* 0x000fe200000014c3 */
        /* <DEDUP_REMOVED lines=13> */
[----:B------:R-:W-:Y:S01]  /*7ca0*/  I2IP.S8.S32.SAT R116, R5, R4, R6 ;  /* 0x0000000405747239 */ /* 0x000fe20000001406 */
[----:B------:R-:W-:Y:S01]  /*7cb0*/  IMAD R18, R89, R18, RZ ;  /* 0x0000001259127224 */ /* 0x000fe200078e02ff */
[----:B------:R-:W-:Y:S01]  /*7cc0*/  I2IP.S8.S32.SAT R14, R15, R14, RZ ;  /* 0x0000000e0f0e7239 */ /* 0x000fe200000014ff */
[----:B------:R-:W-:Y:S01]  /*7cd0*/  IMAD R17, R92, R94, R17 ;  /* 0x0000005e5c117224 */ /* 0x000fe200078e0211 */
[----:B------:R-:W-:Y:S01]  /*7ce0*/  I2IP.S8.S32.SAT R117, R9, R8, R10 ;  /* 0x0000000809757239 */ /* 0x000fe2000000140a */
[----:B------:R-:W-:Y:S01]  /*7cf0*/  IMAD R19, R89, R19, RZ ;  /* 0x0000001359137224 */ /* 0x000fe200078e02ff */
[----:B------:R-:W-:Y:S01]  /*7d00*/  I2IP.S8.S32.SAT R118, R13, R12, R14 ;  /* 0x0000000c0d767239 */ /* 0x000fe2000000140e */
[-C--:B------:R-:W-:Y:S01]  /*7d10*/  IMAD R18, R91, R94.reuse, R18 ;  /* 0x0000005e5b127224 */ /* 0x080fe200078e0212 */
[----:B------:R-:W-:Y:S01]  /*7d20*/  NOP ;  /* 0x0000000000007918 */ /* 0x000fe20000000000 */
[----:B------:R-:W-:Y:S01]  /*7d30*/  IMAD R19, R115, R94, R19 ;  /* 0x0000005e73137224 */ /* 0x000fe200078e0213 */
[----:B------:R-:W-:Y:S01]  /*7d40*/  SYNCS.ARRIVE.TRANS64.RED.A1T0 RZ, [UR4], RZ ;  /* 0x000000ffffff79a7 */ /* 0x000fe20008100404 */
[----:B------:R1:W-:Y:S01]  /*7d50*/  STS.128 [R187+UR44+0x2a00], R176 ;  /* 0x002a00b0bb007988 */ /* 0x0003e20008000c2c */
[----:B------:R-:W-:Y:S01]  /*7d60*/  BSSY.RECONVERGENT B0, `(.L_x_102) ;  /* 0x000002f000007945 */ /* 0x000fe20003800200 */
[----:B------:R-:W-:Y:S02]  /*7d70*/  IADD3 R88, PT, PT, R88, 0x1, RZ ;  /* 0x0000000158587810 */ /* 0x000fe40007ffe0ff */
[----:B------:R-:W-:Y:S04]  /*7d80*/  I2IP.S8.S32.SAT R18, R19, R18, RZ ;  /* 0x0000001213127239 */ /* 0x000fe800000014ff */
[----:B------:R1:W-:Y:S01]  /*7d90*/  STS.128 [R187+UR44+0x3200], R188 ;  /* 0x003200bcbb007988 */ /* 0x0003e20008000c2c */
[----:B------:R-:W-:Y:S07]  /*7da0*/  I2IP.S8.S32.SAT R119, R17, R16, R18 ;  /* 0x0000001011777239 */ /* 0x000fee0000001412 */
[----:B------:R1:W-:Y:S08]  /*7db0*/  STS.128 [R187+UR44+0x3a00], R192 ;  /* 0x003a00c0bb007988 */ /* 0x0003f00008000c2c */
[----:B------:R1:W-:Y:S08]  /*7dc0*/  STS.128 [R187+UR44+0x4200], R204 ;  /* 0x004200ccbb007988 */ /* 0x0003f00008000c2c */
[----:B------:R1:W-:Y:S01]  /*7dd0*/  STS.128 [R187+UR44+0x4a00], R116 ;  /* 0x004a0074bb007988 */ /* 0x0003e20008000c2c */
[----:B------:R-:W-:Y:S01]  /*7de0*/  @!PT LDS RZ, [RZ] ;  /* 0x00000000fffff984 */ /* 0x000fe20000000800 */
[----:B------:R-:W-:Y:S01]  /*7df0*/  @!PT LDS RZ, [RZ] ;  /* 0x00000000fffff984 */ /* 0x000fe20000000800 */
[----:B------:R-:W-:Y:S01]  /*7e00*/  @!PT LDS RZ, [RZ] ;  /* 0x00000000fffff984 */ /* 0x000fe20000000800 */
[----:B------:R-:W-:Y:S01]  /*7e10*/  @!PT LDS RZ, [RZ] ;  /* 0x00000000fffff984 */ /* 0x000fe20000000800 */
[----:B------:R3:W-:Y:S07]  /*7e20*/  MEMBAR.ALL.CTA ;  /* 0x0000000000007992 */ /* 0x0007ee0000008000 */
[----:B---3--:R-:W3:Y:S02]  /*7e30*/  FENCE.VIEW.ASYNC.S ;  /* 0x00000000000073c6 */ /* 0x008ee40000000000 */
[----:B---3--:R-:W-:Y:S06]  /*7e40*/  BAR.SYNC.DEFER_BLOCKING 0x1, 0x80 ;  /* 0x0042000000007b1d */ /* 0x008fec0000010000 */
[----:B------:R-:W-:Y:S05]  /*7e50*/  @P0 BRA `(.L_x_103) ;  /* 0x00000000007c0947 */ /* 0x000fea0003800000 */
[----:B------:R-:W-:Y:S02]  /*7e60*/  UIADD3 UR5, UPT, UPT, UR44, 0x2a00, URZ ;  /* 0x00002a002c057890 */ /* 0x000fe4000fffe0ff */
[----:B------:R-:W-:Y:S02]  /*7e70*/  UIADD3 UR4, UP0, UPT, UR62, 0x680, URZ ;  /* 0x000006803e047890 */ /* 0x000fe4000ff1e0ff */
[----:B------:R-:W-:Y:S02]  /*7e80*/  UIMAD UR9, UR46, 0xa0, URZ ;  /* 0x000000a02e0978a4 */ /* 0x000fe4000f8e02ff */
[----:B------:R-:W-:Y:S01]  /*7e90*/  MOV R202, UR5 ;  /* 0x0000000500ca7c02 */ /* 0x000fe20008000f00 */
[----:B------:R-:W-:Y:S02]  /*7ea0*/  USHF.L.U32 UR10, UR45, 0x6, URZ ;  /* 0x000000062d0a7899 */ /* 0x000fe400080006ff */
[----:B------:R-:W-:Y:S01]  /*7eb0*/  UIADD3.X UR5, UPT, UPT, URZ, UR63, URZ, UP0, !UPT ;  /* 0x0000003fff057290 */ /* 0x000fe200087fe4ff */
[----:B------:R-:W-:Y:S01]  /*7ec0*/  R2UR UR8, R202 ;  /* 0x00000000ca0872ca */ /* 0x000fe200000e0000 */
[----:B------:R-:W-:Y:S01]  /*7ed0*/  UMOV UR11, UR36 ;  /* 0x00000024000b7c82 */ /* 0x000fe20008000000 */
[----:B------:R-:W-:Y:S02]  /*7ee0*/  UIADD3 UR24, UPT, UPT, UR44, 0x3200, URZ ;  /* 0x000032002c187890 */ /* 0x000fe4000fffe0ff */
[----:B------:R-:W-:Y:S01]  /*7ef0*/  UIADD3 UR25, UPT, UPT, UR9, 0x20, URZ ;  /* 0x0000002009197890 */ /* 0x000fe2000fffe0ff */
[----:B------:R-:W-:Y:S01]  /*7f00*/  UMOV UR27, UR36 ;  /* 0x00000024001b7c82 */ /* 0x000fe20008000000 */
[----:B------:R-:W-:Y:S01]  /*7f10*/  UMOV UR26, UR10 ;  /* 0x0000000a001a7c82 */ /* 0x000fe20008000000 */
[----:B------:R-:W-:Y:S02]  /*7f20*/  UIADD3 UR16, UPT, UPT, UR44, 0x3a00, URZ ;  /* 0x00003a002c107890 */ /* 0x000fe4000fffe0ff */
[----:B------:R-:W-:Y:S01]  /*7f30*/  UIADD3 UR17, UPT, UPT, UR9, 0x40, URZ ;  /* 0x0000004009117890 */ /* 0x000fe2000fffe0ff */
[----:B------:R-:W-:Y:S03]  /*7f40*/  UMOV UR19, UR36 ;  /* 0x0000002400137c82 */ /* 0x000fe60008000000 */
[----:B------:R3:W-:Y:S01]  /*7f50*/  UTMASTG.3D [UR8], [UR4] ;  /* 0x00000008040073b5 */ /* 0x0007e20008010000 */
[----:B------:R-:W-:Y:S01]  /*7f60*/  UMOV UR18, UR10 ;  /* 0x0000000a00127c82 */ /* 0x000fe20008000000 */
[----:B------:R-:W-:Y:S02]  /*7f70*/  UIADD3 UR20, UPT, UPT, UR44, 0x4200, URZ ;  /* 0x000042002c147890 */ /* 0x000fe4000fffe0ff */
[----:B------:R-:W-:Y:S01]  /*7f80*/  UIADD3 UR21, UPT, UPT, UR9, 0x60, URZ ;  /* 0x0000006009157890 */ /* 0x000fe2000fffe0ff */
[----:B------:R-:W-:Y:S01]  /*7f90*/  UMOV UR23, UR36 ;  /* 0x0000002400177c82 */ /* 0x000fe20008000000 */
[----:B------:R-:W-:Y:S01]  /*7fa0*/  UMOV UR22, UR10 ;  /* 0x0000000a00167c82 */ /* 0x000fe20008000000 */
[----:B------:R3:W-:Y:S01]  /*7fb0*/  UTMASTG.3D [UR24], [UR4] ;  /* 0x00000018040073b5 */ /* 0x0007e20008010000 */
[----:B------:R-:W-:Y:S02]  /*7fc0*/  UIADD3 UR12, UPT, UPT, UR44, 0x4a00, URZ ;  /* 0x00004a002c0c7890 */ /* 0x000fe4000fffe0ff */
[----:B------:R-:W-:Y:S01]  /*7fd0*/  UIADD3 UR13, UPT, UPT, UR9, 0x80, URZ ;  /* 0x00000080090d7890 */ /* 0x000fe2000fffe0ff */
[----:B------:R-:W-:Y:S01]  /*7fe0*/  UMOV UR15, UR36 ;  /* 0x00000024000f7c82 */ /* 0x000fe20008000000 */
[----:B------:R-:W-:Y:S01]  /*7ff0*/  UMOV UR14, UR10 ;  /* 0x0000000a000e7c82 */ /* 0x000fe20008000000 */
[----:B------:R3:W-:Y:S01]  /*8000*/  UTMASTG.3D [UR16], [UR4] ;  /* 0x00000010040073b5 */ /* 0x0007e20008010000 */
[----:B------:R3:W-:Y:S05]  /*8010*/  UTMASTG.3D [UR20], [UR4] ;  /* 0x00000014040073b5 */ /* 0x0007ea0008010000 */
[----:B------:R3:W-:Y:S01]  /*8020*/  UTMASTG.3D [UR12], [UR4] ;  /* 0x0000000c040073b5 */ /* 0x0007e20008010000 */
[----:B------:R0:W-:Y:S01]  /*8030*/  UTMACMDFLUSH ;  /* 0x00000000000079b7 */ /* 0x0001e20000000000 */
[----:B---3--:R-:W-:Y:S04]  /*8040*/  DEPBAR.LE SB0, 0x0 ;  /* 0x000080000000791a */ /* 0x008fe80000000000 */
.L_x_103:
[----:B------:R-:W-:Y:S05]  /*8050*/  BSYNC.RECONVERGENT B0 ;  /* 0x0000000000007941 */ /* 0x000fea0003800200 */
.L_x_102:
[----:B------:R-:W-:Y:S01]  /*8060*/  BAR.SYNC.DEFER_BLOCKING 0x1, 0x80 ;  /* 0x0042000000007b1d */ /* 0x000fe20000010000 */
[----:B------:R-:W-:Y:S01]  /*8070*/  ISETP.NE.AND P0, PT, R198, 0x2, PT ;  /* 0x00000002c600780c */ /* 0x000fe20003f05270 */
[----:B------:R-:W-:Y:S01]  /*8080*/  UISETP.NE.AND UP0, UPT, UR47, URZ, UPT ;  /* 0x000000ff2f00728c */ /* 0x000fe2000bf05270 */
[----:B------:R-:W-:Y:S01]  /*8090*/  ISETP.NE.AND P1, PT, R88, 0x4, PT ;  /* 0x000000045800780c */ /* 0x000fe20003f25270 */
[----:B------:R-:W-:Y:S01]  /*80a0*/  UIADD3 UR46, UPT, UPT, UR37, UR57, URZ ;  /* 0x00000039252e7290 */ /* 0x000fe2000fffe0ff */
[----:B------:R-:W-:Y:S01]  /*80b0*/  SEL R3, RZ, 0x1, P0 ;  /* 0x00000001ff037807 */ /* 0x000fe20000000000 */
[----:B------:R-:W-:Y:S01]  /*80c0*/  UIADD3 UR45, UPT, UPT, UR38, UR60, URZ ;  /* 0x0000003c262d7290 */ /* 0x000fe2000fffe0ff */
[----:B------:R-:W-:Y:S02]  /*80d0*/  SEL R0, RZ, 0x1, P1 ;  /* 0x00000001ff007807 */ /* 0x000fe40000800000 */
[----:B------:R-:W-:Y:S02]  /*80e0*/  LOP3.LUT R200, R200, R3, RZ, 0x3c, !PT ;  /* 0x00000003c8c87212 */ /* 0x000fe400078e3cff */
[----:B------:R-:W-:Y:S02]  /*80f0*/  LOP3.LUT R201, R201, R0, RZ, 0x3c, !PT ;  /* 0x00000000c9c97212 */ /* 0x000fe400078e3cff */
[----:B------:R-:W-:Y:S02]  /*8100*/  SEL R198, R198, RZ, P0 ;  /* 0x000000ffc6c67207 */ /* 0x000fe40000000000 */
[----:B------:R-:W-:Y:S01]  /*8110*/  SEL R88, R88, RZ, P1 ;  /* 0x000000ff58587207 */ /* 0x000fe20000800000 */
[----:B------:R-:W-:Y:S01]  /*8120*/  UMOV UR36, UR55 ;  /* 0x0000003700247c82 */ /* 0x000fe20008000000 */
[----:B------:R-:W-:Y:S05]  /*8130*/  BRA.U UP0, `(.L_x_104) ;  /* 0xffffffcd00d07547 */ /* 0x000fea000b83ffff */
[----:B------:R-:W-:Y:S05]  /*8140*/  EXIT ;  /* 0x000000000000794d */ /* 0x000fea0003800000 */
.L_x_24:
[----:B---3--:R3:W4:Y:S02]  /*8150*/  SYNCS.PHASECHK.TRANS64.TRYWAIT P0, [R3+URZ+0xc0], R2 ;  /* 0x0000c002030075a7 */ /* 0x00872400080011ff */
[----:B----4-:R-:W-:Y:S05]  /*8160*/  @!P0 NANOSLEEP.SYNCS 0x989680 ;  /* 0x009896800000895d */ /* 0x010fea0003900000 */
[----:B------:R-:W4:Y:S02]  /*8170*/  @!P0 SYNCS.PHASECHK.TRANS64 P0, [R3+URZ+0xc0], R2 ;  /* 0x0000c002030085a7 */ /* 0x000f2400080010ff */
[----:B----4-:R-:W-:Y:S05]  /*8180*/  @!P0 BRA `(.L_x_24) ;  /* 0xfffffffc00f08947 */ /* 0x010fea000383ffff */
[----:B------:R-:W-:Y:S05]  /*8190*/  BRA `(.L_x_105) ;  /* 0xffffff9400907947 */ /* 0x000fea000383ffff */
.L_x_27:
[----:B--2---:R-:W-:Y:S07]  /*81a0*/  MOV R0, UR33 ;  /* 0x0000002100007c02 */ /* 0x004fee0008000f00 */
.L_x_106:
[----:B--2---:R2:W3:Y:S02]  /*81b0*/  SYNCS.PHASECHK.TRANS64.TRYWAIT P0, [R0+URZ+0x18], R3 ;  /* 0x00001803000075a7 */ /* 0x0044e400080011ff */
[----:B---3--:R-:W-:Y:S05]  /*81c0*/  @!P0 NANOSLEEP.SYNCS 0x989680 ;  /* 0x009896800000895d */ /* 0x008fea0003900000 */
[----:B------:R-:W3:Y:S02]  /*81d0*/  @!P0 SYNCS.PHASECHK.TRANS64 P0, [R0+URZ+0x18], R3 ;  /* 0x00001803000085a7 */ /* 0x000ee400080010ff */
[----:B---3--:R-:W-:Y:S05]  /*81e0*/  @!P0 BRA `(.L_x_106) ;  /* 0xfffffffc00f08947 */ /* 0x008fea000383ffff */
[----:B------:R-:W-:Y:S05]  /*81f0*/  BRA `(.L_x_26) ;  /* 0xffffff9400d87947 */ /* 0x000fea000383ffff */
.L_x_34:
[----:B-1----:R-:W-:Y:S07]  /*8200*/  MOV R0, UR33 ;  /* 0x0000002100007c02 */ /* 0x002fee0008000f00 */
.L_x_107:
[----:B-1----:R1:W2:Y:S02]  /*8210*/  SYNCS.PHASECHK.TRANS64.TRYWAIT P0, [R0+URZ+0x18], R3 ;  /* 0x00001803000075a7 */ /* 0x0022a400080011ff */
[----:B--2---:R-:W-:Y:S05]  /*8220*/  @!P0 NANOSLEEP.SYNCS 0x989680 ;  /* 0x009896800000895d */ /* 0x004fea0003900000 */
[----:B------:R-:W2:Y:S02]  /*8230*/  @!P0 SYNCS.PHASECHK.TRANS64 P0, [R0+URZ+0x18], R3 ;  /* 0x00001803000085a7 */ /* 0x000ea400080010ff */
[----:B--2---:R-:W-:Y:S05]  /*8240*/  @!P0 BRA `(.L_x_107) ;  /* 0xfffffffc00f08947 */ /* 0x004fea000383ffff */
[----:B------:R-:W-:Y:S05]  /*8250*/  BRA `(.L_x_33) ;  /* 0xffffff9800c87947 */ /* 0x000fea000383ffff */
.L_x_39:
[----:B-1----:R1:W2:Y:S02]  /*8260*/  SYNCS.PHASECHK.TRANS64.TRYWAIT P0, [R3+URZ+0x50], R0 ;  /* 0x00005000030075a7 */ /* 0x0022a400080011ff */
[----:B--2---:R-:W-:Y:S05]  /*8270*/  @!P0 NANOSLEEP.SYNCS 0x989680 ;  /* 0x009896800000895d */ /* 0x004fea0003900000 */
[----:B------:R-:W2:Y:S02]  /*8280*/  @!P0 SYNCS.PHASECHK.TRANS64 P0, [R3+URZ+0x50], R0 ;  /* 0x00005000030085a7 */ /* 0x000ea400080010ff */
[----:B--2---:R-:W-:Y:S05]  /*8290*/  @!P0 BRA `(.L_x_39) ;  /* 0xfffffffc00f08947 */ /* 0x004fea000383ffff */
[----:B------:R-:W-:Y:S05]  /*82a0*/  BRA `(.L_x_108) ;  /* 0xffffff9c00987947 */ /* 0x000fea000383ffff */
.L_x_43:
[----:B-1----:R-:W-:-:S07]  /*82b0*/  MOV R0, UR4 ;  /* 0x0000000400007c02 */ /* 0x002fce0008000f00 */
.L_x_109:
[----:B-1----:R1:W2:Y:S02]  /*82c0*/  SYNCS.PHASECHK.TRANS64.TRYWAIT P0, [R0+URZ], R3 ;  /* 0x00000003000075a7 */ /* 0x0022a400080011ff */
[----:B--2---:R-:W-:Y:S05]  /*82d0*/  @!P0 NANOSLEEP.SYNCS 0x989680 ;  /* 0x009896800000895d */ /* 0x004fea0003900000 */
[----:B------:R-:W2:Y:S02]  /*82e0*/  @!P0 SYNCS.PHASECHK.TRANS64 P0, [R0+URZ], R3 ;  /* 0x00000003000085a7 */ /* 0x000ea400080010ff */
[----:B--2---:R-:W-:Y:S05]  /*82f0*/  @!P0 BRA `(.L_x_109) ;  /* 0xfffffffc00f08947 */ /* 0x004fea000383ffff */
[----:B------:R-:W-:Y:S05]  /*8300*/  BRA `(.L_x_110) ;  /* 0xffffffa4003c7947 */ /* 0x000fea000383ffff */
.L_x_44:
[----:B------:R-:W-:-:S07]  /*8310*/  MOV R0, UR5 ;  /* 0x0000000500007c02 */ /* 0x000fce0008000f00 */
.L_x_111:
[----:B-1----:R1:W2:Y:S02]  /*8320*/  SYNCS.PHASECHK.TRANS64.TRYWAIT P0, [R0+URZ], R3 ;  /* 0x00000003000075a7 */ /* 0x0022a400080011ff */
[----:B--2---:R-:W-:Y:S05]  /*8330*/  @!P0 NANOSLEEP.SYNCS 0x989680 ;  /* 0x009896800000895d */ /* 0x004fea0003900000 */
[----:B------:R-:W2:Y:S02]  /*8340*/  @!P0 SYNCS.PHASECHK.TRANS64 P0, [R0+URZ], R3 ;  /* 0x00000003000085a7 */ /* 0x000ea400080010ff */
[----:B--2---:R-:W-:Y:S05]  /*8350*/  @!P0 BRA `(.L_x_111) ;  /* 0xfffffffc00f08947 */ /* 0x004fea000383ffff */
[----:B------:R-:W-:Y:S05]  /*8360*/  BRA `(.L_x_112) ;  /* 0xffffffa400487947 */ /* 0x000fea000383ffff */
.L_x_47:
[----:B--2---:R2:W3:Y:S02]  /*8370*/  SYNCS.PHASECHK.TRANS64.TRYWAIT P0, [R2+URZ+0xb0], R5 ;  /* 0x0000b005020075a7 */ /* 0x0044e400080011ff */
[----:B---3--:R-:W-:Y:S05]  /*8380*/  @!P0 NANOSLEEP.SYNCS 0x989680 ;  /* 0x009896800000895d */ /* 0x008fea0003900000 */
[----:B------:R-:W3:Y:S02]  /*8390*/  @!P0 SYNCS.PHASECHK.TRANS64 P0, [R2+URZ+0xb0], R5 ;  /* 0x0000b005020085a7 */ /* 0x000ee400080010ff */
[----:B---3--:R-:W-:Y:S05]  /*83a0*/  @!P0 BRA `(.L_x_47) ;  /* 0xfffffffc00f08947 */ /* 0x008fea000383ffff */
[----:B------:R-:W-:Y:S05]  /*83b0*/  BRA `(.L_x_113) ;  /* 0xffffffa400a47947 */ /* 0x000fea000383ffff */
.L_x_48:
[----:B------:R-:W-:-:S07]  /*83c0*/  MOV R2, UR4 ;  /* 0x0000000400027c02 */ /* 0x000fce0008000f00 */
.L_x_114:
[----:B--2---:R2:W3:Y:S02]  /*83d0*/  SYNCS.PHASECHK.TRANS64.TRYWAIT P0, [R2+URZ+0x60], R5 ;  /* 0x00006005020075a7 */ /* 0x0044e400080011ff */
[----:B---3--:R-:W-:Y:S05]  /*83e0*/  @!P0 NANOSLEEP.SYNCS 0x989680 ;  /* 0x009896800000895d */ /* 0x008fea0003900000 */
[----:B------:R-:W3:Y:S02]  /*83f0*/  @!P0 SYNCS.PHASECHK.TRANS64 P0, [R2+URZ+0x60], R5 ;  /* 0x00006005020085a7 */ /* 0x000ee400080010ff */
[----:B---3--:R-:W-:Y:S05]  /*8400*/  @!P0 BRA `(.L_x_114) ;  /* 0xfffffffc00f08947 */ /* 0x008fea000383ffff */
[----:B------:R-:W-:Y:S05]  /*8410*/  BRA `(.L_x_115) ;  /* 0xffffffa400b47947 */ /* 0x000fea000383ffff */
.L_x_49:
[----:B--2---:R2:W3:Y:S02]  /*8420*/  SYNCS.PHASECHK.TRANS64.TRYWAIT P1, [R2+URZ+0x50], R5 ;  /* 0x00005005020075a7 */ /* 0x0044e400080211ff */
[----:B---3--:R-:W-:Y:S05]  /*8430*/  @!P1 NANOSLEEP.SYNCS 0x989680 ;  /* 0x009896800000995d */ /* 0x008fea0003900000 */
[----:B------:R-:W3:Y:S02]  /*8440*/  @!P1 SYNCS.PHASECHK.TRANS64 P1, [R2+URZ+0x50], R5 ;  /* 0x00005005020095a7 */ /* 0x000ee400080210ff */
[----:B---3--:R-:W-:Y:S05]  /*8450*/  @!P1 BRA `(.L_x_49) ;  /* 0xfffffffc00f09947 */ /* 0x008fea000383ffff */
[----:B------:R-:W-:Y:S05]  /*8460*/  BRA `(.L_x_116) ;  /* 0xffffffa400e47947 */ /* 0x000fea000383ffff */
.L_x_52:
[----:B------:R-:W-:-:S07]  /*8470*/  MOV R0, UR4 ;  /* 0x0000000400007c02 */ /* 0x000fce0008000f00 */
.L_x_117:
[----:B--2---:R2:W3:Y:S02]  /*8480*/  SYNCS.PHASECHK.TRANS64.TRYWAIT P0, [R0+URZ+0x60], R3 ;  /* 0x00006003000075a7 */ /* 0x0044e400080011ff */
[----:B---3--:R-:W-:Y:S05]  /*8490*/  @!P0 NANOSLEEP.SYNCS 0x989680 ;  /* 0x009896800000895d */ /* 0x008fea0003900000 */
[----:B------:R-:W3:Y:S02]  /*84a0*/  @!P0 SYNCS.PHASECHK.TRANS64 P0, [R0+URZ+0x60], R3 ;  /* 0x00006003000085a7 */ /* 0x000ee400080010ff */
[----:B---3--:R-:W-:Y:S05]  /*84b0*/  @!P0 BRA `(.L_x_117) ;  /* 0xfffffffc00f08947 */ /* 0x008fea000383ffff */
[----:B------:R-:W-:Y:S05]  /*84c0*/  BRA `(.L_x_51) ;  /* 0xffffffa800387947 */ /* 0x000fea000383ffff */
.L_x_59:
[----:B-1----:R1:W2:Y:S02]  /*84d0*/  SYNCS.PHASECHK.TRANS64.TRYWAIT P1, [R0+URZ+0x50], R5 ;  /* 0x00005005000075a7 */ /* 0x0022a400080211ff */
[----:B--2---:R-:W-:Y:S05]  /*84e0*/  @!P1 NANOSLEEP.SYNCS 0x989680 ;  /* 0x009896800000995d */ /* 0x004fea0003900000 */
[----:B------:R-:W2:Y:S02]  /*84f0*/  @!P1 SYNCS.PHASECHK.TRANS64 P1, [R0+URZ+0x50], R5 ;  /* 0x00005005000095a7 */ /* 0x000ea400080210ff */
[----:B--2---:R-:W-:Y:S05]  /*8500*/  @!P1 BRA `(.L_x_59) ;  /* 0xfffffffc00f09947 */ /* 0x004fea000383ffff */
[----:B------:R-:W-:Y:S05]  /*8510*/  BRA `(.L_x_118) ;  /* 0xffffffac00cc7947 */ /* 0x000fea000383ffff */
.L_x_60:
[----:B------:R-:W-:-:S07]  /*8520*/  MOV R3, UR47 ;  /* 0x0000002f00037c02 */ /* 0x000fce0008000f00 */
.L_x_119:
[----:B-1----:R1:W2:Y:S02]  /*8530*/  SYNCS.PHASECHK.TRANS64.TRYWAIT P0, [R3+URZ+0x90], R0 ;  /* 0x00009000030075a7 */ /* 0x0022a400080011ff */
[----:B--2---:R-:W-:Y:S05]  /*8540*/  @!P0 NANOSLEEP.SYNCS 0x989680 ;  /* 0x009896800000895d */ /* 0x004fea0003900000 */
[----:B------:R-:W2:Y:S02]  /*8550*/  @!P0 SYNCS.PHASECHK.TRANS64 P0, [R3+URZ+0x90], R0 ;  /* 0x00009000030085a7 */ /* 0x000ea400080010ff */
[----:B--2---:R-:W-:Y:S05]  /*8560*/  @!P0 BRA `(.L_x_119) ;  /* 0xfffffffc00f08947 */ /* 0x004fea000383ffff */
[----:B------:R-:W-:Y:S05]  /*8570*/  BRA `(.L_x_120) ;  /* 0xffffffb000187947 */ /* 0x000fea000383ffff */
.L_x_63:
[----:B------:R-:W-:Y:S07]  /*8580*/  MOV R0, UR7 ;  /* 0x0000000700007c02 */ /* 0x000fee0008000f00 */
.L_x_121:
[----:B-1----:R1:W2:Y:S02]  /*8590*/  SYNCS.PHASECHK.TRANS64.TRYWAIT P0, [R0+URZ], R3 ;  /* 0x00000003000075a7 */ /* 0x0022a400080011ff */
[----:B--2---:R-:W-:Y:S05]  /*85a0*/  @!P0 NANOSLEEP.SYNCS 0x989680 ;  /* 0x009896800000895d */ /* 0x004fea0003900000 */
[----:B------:R-:W2:Y:S02]  /*85b0*/  @!P0 SYNCS.PHASECHK.TRANS64 P0, [R0+URZ], R3 ;  /* 0x00000003000085a7 */ /* 0x000ea400080010ff */
[----:B--2---:R-:W-:Y:S05]  /*85c0*/  @!P0 BRA `(.L_x_121) ;  /* 0xfffffffc00f08947 */ /* 0x004fea000383ffff */
[----:B------:R-:W-:Y:S05]  /*85d0*/  BRA `(.L_x_62) ;  /* 0xffffffb000347947 */ /* 0x000fea000383ffff */
.L_x_66:
[----:B------:R-:W-:-:S07]  /*85e0*/  MOV R0, UR4 ;  /* 0x0000000400007c02 */ /* 0x000fce0008000f00 */
.L_x_122:
[----:B--2---:R2:W4:Y:S02]  /*85f0*/  SYNCS.PHASECHK.TRANS64.TRYWAIT P0, [R0+URZ], R3 ;  /* 0x00000003000075a7 */ /* 0x00452400080011ff */
[----:B----4-:R-:W-:Y:S05]  /*8600*/  @!P0 NANOSLEEP.SYNCS 0x989680 ;  /* 0x009896800000895d */ /* 0x010fea0003900000 */
[----:B------:R-:W4:Y:S02]  /*8610*/  @!P0 SYNCS.PHASECHK.TRANS64 P0, [R0+URZ], R3 ;  /* 0x00000003000085a7 */ /* 0x000f2400080010ff */
[----:B----4-:R-:W-:Y:S05]  /*8620*/  @!P0 BRA `(.L_x_122) ;  /* 0xfffffffc00f08947 */ /* 0x010fea000383ffff */
[----:B------:R-:W-:Y:S05]  /*8630*/  BRA `(.L_x_123) ;  /* 0xffffffb400607947 */ /* 0x000fea000383ffff */
.L_x_67:
[----:B------:R-:W-:-:S07]  /*8640*/  MOV R0, UR5 ;  /* 0x0000000500007c02 */ /* 0x000fce0008000f00 */
.L_x_124:
[----:B-1----:R1:W2:Y:S02]  /*8650*/  SYNCS.PHASECHK.TRANS64.TRYWAIT P0, [R0+URZ], R3 ;  /* 0x00000003000075a7 */ /* 0x0022a400080011ff */
[----:B--2---:R-:W-:Y:S05]  /*8660*/  @!P0 NANOSLEEP.SYNCS 0x989680 ;  /* 0x009896800000895d */ /* 0x004fea0003900000 */
[----:B------:R-:W2:Y:S02]  /*8670*/  @!P0 SYNCS.PHASECHK.TRANS64 P0, [R0+URZ], R3 ;  /* 0x00000003000085a7 */ /* 0x000ea400080010ff */
[----:B--2---:R-:W-:Y:S05]  /*8680*/  @!P0 BRA `(.L_x_124) ;  /* 0xfffffffc00f08947 */ /* 0x004fea000383ffff */
[----:B------:R-:W-:Y:S05]  /*8690*/  BRA `(.L_x_125) ;  /* 0xffffffb4006c7947 */ /* 0x000fea000383ffff */
.L_x_68:
[----:B------:R-:W-:-:S07]  /*86a0*/  MOV R0, UR5 ;  /* 0x0000000500007c02 */ /* 0x000fce0008000f00 */
.L_x_126:
[----:B-1----:R1:W2:Y:S02]  /*86b0*/  SYNCS.PHASECHK.TRANS64.TRYWAIT P0, [R0+URZ], R3 ;  /* 0x00000003000075a7 */ /* 0x0022a400080011ff */
[----:B--2---:R-:W-:Y:S05]  /*86c0*/  @!P0 NANOSLEEP.SYNCS 0x989680 ;  /* 0x009896800000895d */ /* 0x004fea0003900000 */
[----:B------:R-:W2:Y:S02]  /*86d0*/  @!P0 SYNCS.PHASECHK.TRANS64 P0, [R0+URZ], R3 ;  /* 0x00000003000085a7 */ /* 0x000ea400080010ff */
[----:B--2---:R-:W-:Y:S05]  /*86e0*/  @!P0 BRA `(.L_x_126) ;  /* 0xfffffffc00f08947 */ /* 0x004fea000383ffff */
[----:B------:R-:W-:Y:S05]  /*86f0*/  BRA `(.L_x_127) ;  /* 0xffffffb400787947 */ /* 0x000fea000383ffff */
.L_x_69:
[----:B------:R-:W-:-:S07]  /*8700*/  MOV R0, UR4 ;  /* 0x0000000400007c02 */ /* 0x000fce0008000f00 */
.L_x_128:
[----:B-1----:R1:W2:Y:S02]  /*8710*/  SYNCS.PHASECHK.TRANS64.TRYWAIT P0, [R0+URZ], R3 ;  /* 0x00000003000075a7 */ /* 0x0022a400080011ff */
[----:B--2---:R-:W-:Y:S05]  /*8720*/  @!P0 NANOSLEEP.SYNCS 0x989680 ;  /* 0x009896800000895d */ /* 0x004fea0003900000 */
[----:B------:R-:W2:Y:S02]  /*8730*/  @!P0 SYNCS.PHASECHK.TRANS64 P0, [R0+URZ], R3 ;  /* 0x00000003000085a7 */ /* 0x000ea400080010ff */
[----:B--2---:R-:W-:Y:S05]  /*8740*/  @!P0 BRA `(.L_x_128) ;  /* 0xfffffffc00f08947 */ /* 0x004fea000383ffff */
[----:B------:R-:W-:Y:S05]  /*8750*/  BRA `(.L_x_129) ;  /* 0xffffffb400847947 */ /* 0x000fea000383ffff */
.L_x_74:
[----:B--2---:R2:W3:Y:S02]  /*8760*/  SYNCS.PHASECHK.TRANS64.TRYWAIT P0, [R3+URZ+0x50], R0 ;  /* 0x00005000030075a7 */ /* 0x0044e400080011ff */
[----:B---3--:R-:W-:Y:S05]  /*8770*/  @!P0 NANOSLEEP.SYNCS 0x989680 ;  /* 0x009896800000895d */ /* 0x008fea0003900000 */
[----:B------:R-:W3:Y:S02]  /*8780*/  @!P0 SYNCS.PHASECHK.TRANS64 P0, [R3+URZ+0x50], R0 ;  /* 0x00005000030085a7 */ /* 0x000ee400080010ff */
[----:B---3--:R-:W-:Y:S05]  /*8790*/  @!P0 BRA `(.L_x_74) ;  /* 0xfffffffc00f08947 */ /* 0x008fea000383ffff */
[----:B------:R-:W-:Y:S05]  /*87a0*/  BRA `(.L_x_130) ;  /* 0xffffffb800ac7947 */ /* 0x000fea000383ffff */
.L_x_77:
[----:B------:R-:W-:Y:S07]  /*87b0*/  MOV R0, UR21 ;  /* 0x0000001500007c02 */ /* 0x000fee0008000f00 */
.L_x_131:
[----:B--2---:R2:W3:Y:S02]  /*87c0*/  SYNCS.PHASECHK.TRANS64.TRYWAIT P1, [R0+URZ+0x48], R3 ;  /* 0x00004803000075a7 */ /* 0x0044e400080211ff */
[----:B---3--:R-:W-:Y:S05]  /*87d0*/  @!P1 NANOSLEEP.SYNCS 0x989680 ;  /* 0x009896800000995d */ /* 0x008fea0003900000 */
[----:B------:R-:W3:Y:S02]  /*87e0*/  @!P1 SYNCS.PHASECHK.TRANS64 P1, [R0+URZ+0x48], R3 ;  /* 0x00004803000095a7 */ /* 0x000ee400080210ff */
[----:B---3--:R-:W-:Y:S05]  /*87f0*/  @!P1 BRA `(.L_x_131) ;  /* 0xfffffffc00f09947 */ /* 0x008fea000383ffff */
[----:B------:R-:W-:Y:S05]  /*8800*/  BRA `(.L_x_76) ;  /* 0xffffffc000207947 */ /* 0x000fea000383ffff */
.L_x_80:
[----:B--2---:R-:W-:Y:S07]  /*8810*/  MOV R3, UR21 ;  /* 0x0000001500037c02 */ /* 0x004fee0008000f00 */
.L_x_132:
[----:B--2---:R2:W3:Y:S02]  /*8820*/  SYNCS.PHASECHK.TRANS64.TRYWAIT P0, [R3+URZ+0x38], R2 ;  /* 0x00003802030075a7 */ /* 0x0044e400080011ff */
[----:B---3--:R-:W-:Y:S05]  /*8830*/  @!P0 NANOSLEEP.SYNCS 0x989680 ;  /* 0x009896800000895d */ /* 0x008fea0003900000 */
[----:B------:R-:W3:Y:S02]  /*8840*/  @!P0 SYNCS.PHASECHK.TRANS64 P0, [R3+URZ+0x38], R2 ;  /* 0x00003802030085a7 */ /* 0x000ee400080010ff */
[----:B---3--:R-:W-:Y:S05]  /*8850*/  @!P0 BRA `(.L_x_132) ;  /* 0xfffffffc00f08947 */ /* 0x008fea000383ffff */
[----:B------:R-:W-:Y:S05]  /*8860*/  BRA `(.L_x_133) ;  /* 0xffffffc000747947 */ /* 0x000fea000383ffff */
.L_x_83:
[----:B--2---:R2:W3:Y:S02]  /*8870*/  SYNCS.PHASECHK.TRANS64.TRYWAIT P0, [R8+URZ+0x50], R3 ;  /* 0x00005003080075a7 */ /* 0x0044e400080011ff */
[----:B---3--:R-:W-:Y:S05]  /*8880*/  @!P0 NANOSLEEP.SYNCS 0x989680 ;  /* 0x009896800000895d */ /* 0x008fea0003900000 */
[----:B------:R-:W3:Y:S02]  /*8890*/  @!P0 SYNCS.PHASECHK.TRANS64 P0, [R8+URZ+0x50], R3 ;  /* 0x00005003080085a7 */ /* 0x000ee400080010ff */
[----:B---3--:R-:W-:Y:S05]  /*88a0*/  @!P0 BRA `(.L_x_83) ;  /* 0xfffffffc00f08947 */ /* 0x008fea000383ffff */
[----:B------:R-:W-:Y:S05]  /*88b0*/  BRA `(.L_x_134) ;  /* 0xffffffc800047947 */ /* 0x000fea000383ffff */
.L_x_94:
[----:B-1----:R-:W-:Y:S04]  /*88c0*/  MOV R0, UR44 ;  /* 0x0000002c00007c02 */ /* 0x002fe80008000f00 */
[----:B------:R1:W2:Y:S03]  /*88d0*/  SYNCS.PHASECHK.TRANS64.TRYWAIT P1, [R0+URZ+0x30], R3 ;  /* 0x00003003000075a7 */ /* 0x0002a600080211ff */
[----:B--2---:R-:W-:Y:S05]  /*88e0*/  @!P1 NANOSLEEP.SYNCS 0x989680 ;  /* 0x009896800000995d */ /* 0x004fea0003900000 */
[----:B------:R-:W2:Y:S02]  /*88f0*/  @!P1 SYNCS.PHASECHK.TRANS64 P1, [R0+URZ+0x30], R3 ;  /* 0x00003003000095a7 */ /* 0x000ea400080210ff */
[----:B--2---:R-:W-:Y:S05]  /*8900*/  @!P1 BRA `(.L_x_94) ;  /* 0xfffffffc00ec9947 */ /* 0x004fea000383ffff */
[----:B------:R-:W-:Y:S05]  /*8910*/  BRA `(.L_x_93) ;  /* 0xffffffd400687947 */ /* 0x000fea000383ffff */
.L_x_96:
[----:B------:R1:W1:Y:S02]  /*8920*/  SYNCS.PHASECHK.TRANS64.TRYWAIT P1, [R16+URZ+0x70], R9 ;  /* 0x00007009100075a7 */ /* 0x00026400080211ff */
[----:B-1----:R-:W-:Y:S05]  /*8930*/  @!P1 NANOSLEEP.SYNCS 0x989680 ;  /* 0x009896800000995d */ /* 0x002fea0003900000 */
[----:B------:R-:W1:Y:S02]  /*8940*/  @!P1 SYNCS.PHASECHK.TRANS64 P1, [R16+URZ+0x70], R9 ;  /* 0x00007009100095a7 */ /* 0x000e6400080210ff */
[----:B-1----:R-:W-:Y:S05]  /*8950*/  @!P1 BRA `(.L_x_96) ;  /* 0xfffffffc00f09947 */ /* 0x002fea000383ffff */
[----:B------:R-:W-:Y:S05]  /*8960*/  BRA `(.L_x_95) ;  /* 0xffffffd400c87947 */ /* 0x000fea000383ffff */
        .weak           $__internal_0_$__cuda_sm10x_tcgen05_guardrail_trap_col_being_dealloced_not_returned_by_alloc
        .type           $__internal_0_$__cuda_sm10x_tcgen05_guardrail_trap_col_being_dealloced_not_returned_by_alloc,@function
        .size           $__internal_0_$__cuda_sm10x_tcgen05_guardrail_trap_col_being_dealloced_not_returned_by_alloc,($__internal_1_$__cuda_sm10x_tcgen05_guardrail_trap_phase_invalid_during_alloc - $__internal_0_$__cuda_sm10x_tcgen05_guardrail_trap_col_being_dealloced_not_returned_by_alloc)
$__internal_0_$__cuda_sm10x_tcgen05_guardrail_trap_col_being_dealloced_not_returned_by_alloc:
[----:B------:R-:W-:Y:S05]  /*8970*/  BPT.TRAP 0x1 ;  /* 0x000000040000795c */ /* 0x000fea0000300000 */
[----:B------:R-:W-:-:S04]  /*8980*/  HFMA2 R3, -RZ, RZ, 0, 0 ;  /* 0x00000000ff037431 */ /* 0x000fc800000001ff */
[----:B------:R-:W-:Y:S05]  /*8990*/  RET.REL.NODEC R2 `(_ZN7cutlass13device_kernelINS_4gemm6kernel13GemmUniversalIN4cute5tupleIJiiiiEEENS1_10collective13CollectiveMmaINS1_35MainloopSm100TmaUmmaWarpSpecializedILi3ELi2ELi4ENS5_IJNS4_1CILi2EEENSA_ILi1EEESC_EEEEENS5_IJNSA_ILi64EEENSA_ILi160EEENSA_ILi256EEEEEEaNS5_IJlSC_lEEEaSJ_NS4_8TiledMMAINS4_8MMA_AtomIJNS4_15SM100_MMA_S8_SSIaaiLi64ELi160ELNS4_4UMMA5MajorE0ELSO_0ELNSN_8SaturateE0EEEEEENS4_6LayoutINS5_IJSC_SC_SC_EEENS5_IJNSA_ILi0EEESU_SU_EEEEENS5_IJNS4_10UnderscoreESX_SX_EEEEENS4_13SM90_TMA_LOADENS4_14ComposedLayoutINS4_7SwizzleILi3ELi4ELi3EEENS4_18smem_ptr_flag_bitsILi8EEENSS_INS5_IJNSA_ILi8EEENSA_ILi128EEEEEENS5_IJS17_SC_EEEEEEEvNS4_8identityENS4_23SM90_TMA_LOAD_MULTICASTES1B_vS1C_EENS_8epilogue10collective18CollectiveEpilogueINS1F_23Sm100TmaWarpSpecializedILi1ELi1ELi80ELb0ELb0EEEJSI_NS5_IJNSS_ISF_SC_EENSS_ISG_SC_EEEEEaSJ_aSJ_NS1F_6fusion15FusionCallbacksIS1J_NS1N_17LinearCombinationIaiaiLNS_15FloatRoundStyleE2EEESI_S1M_JEEENS4_5SM1004TMEM4LOAD26SM100_TMEM_LOAD_16dp32b16xES10_NS11_INS12_ILi1ELi4ELi3EEES15_NSS_INS5_IJS16_NSA_ILi32EEEEEENS5_IJS1Y_SC_EEEEEEENS4_39AutoVectorizingCopyWithAssumedAlignmentILi128EEENS4_14SM90_TMA_STOREES22_S24_S24_EEEvvEEEEvNT_6ParamsE) ;  /* 0xffffff7402987950 */ /* 0x000fea0003c3ffff */
        .weak           $__internal_1_$__cuda_sm10x_tcgen05_guardrail_trap_phase_invalid_during_alloc
        .type           $__internal_1_$__cuda_sm10x_tcgen05_guardrail_trap_phase_invalid_during_alloc,@function
        .size           $__internal_1_$__cuda_sm10x_tcgen05_guardrail_trap_phase_invalid_during_alloc,($__internal_2_$__cuda_sm10x_tcgen05_guardrail_trap_unallocated_columns_being_dealloced - $__internal_1_$__cuda_sm10x_tcgen05_guardrail_trap_phase_invalid_during_alloc)
$__internal_1_$__cuda_sm10x_tcgen05_guardrail_trap_phase_invalid_during_alloc:
[----:B------:R-:W-:Y:S05]  /*89a0*/  BPT.TRAP 0x1 ;  /* 0x000000040000795c */ /* 0x000fea0000300000 */
[----:B------:R-:W-:-:S04]  /*89b0*/  MOV R5, 0x0 ;  /* 0x0000000000057802 */ /* 0x000fc80000000f00 */
[----:B------:R-:W-:Y:S05]  /*89c0*/  RET.REL.NODEC R4 `(_ZN7cutlass13device_kernelINS_4gemm6kernel13GemmUniversalIN4cute5tupleIJiiiiEEENS1_10collective13CollectiveMmaINS1_35MainloopSm100TmaUmmaWarpSpecializedILi3ELi2ELi4ENS5_IJNS4_1CILi2EEENSA_ILi1EEESC_EEEEENS5_IJNSA_ILi64EEENSA_ILi160EEENSA_ILi256EEEEEEaNS5_IJlSC_lEEEaSJ_NS4_8TiledMMAINS4_8MMA_AtomIJNS4_15SM100_MMA_S8_SSIaaiLi64ELi160ELNS4_4UMMA5MajorE0ELSO_0ELNSN_8SaturateE0EEEEEENS4_6LayoutINS5_IJSC_SC_SC_EEENS5_IJNSA_ILi0EEESU_SU_EEEEENS5_IJNS4_10UnderscoreESX_SX_EEEEENS4_13SM90_TMA_LOADENS4_14ComposedLayoutINS4_7SwizzleILi3ELi4ELi3EEENS4_18smem_ptr_flag_bitsILi8EEENSS_INS5_IJNSA_ILi8EEENSA_ILi128EEEEEENS5_IJS17_SC_EEEEEEEvNS4_8identityENS4_23SM90_TMA_LOAD_MULTICASTES1B_vS1C_EENS_8epilogue10collective18CollectiveEpilogueINS1F_23Sm100TmaWarpSpecializedILi1ELi1ELi80ELb0ELb0EEEJSI_NS5_IJNSS_ISF_SC_EENSS_ISG_SC_EEEEEaSJ_aSJ_NS1F_6fusion15FusionCallbacksIS1J_NS1N_17LinearCombinationIaiaiLNS_15FloatRoundStyleE2EEESI_S1M_JEEENS4_5SM1004TMEM4LOAD26SM100_TMEM_LOAD_16dp32b16xES10_NS11_INS12_ILi1ELi4ELi3EEES15_NSS_INS5_IJS16_NSA_ILi32EEEEEENS5_IJS1Y_SC_EEEEEEENS4_39AutoVectorizingCopyWithAssumedAlignmentILi128EEENS4_14SM90_TMA_STOREES22_S24_S24_EEEvvEEEEvNT_6ParamsE) ;  /* 0xffffff74048c7950 */ /* 0x000fea0003c3ffff */
        .weak           $__internal_2_$__cuda_sm10x_tcgen05_guardrail_trap_unallocated_columns_being_dealloced
        .type           $__internal_2_$__cuda_sm10x_tcgen05_guardrail_trap_unallocated_columns_being_dealloced,@function
        .size           $__internal_2_$__cuda_sm10x_tcgen05_guardrail_trap_unallocated_columns_being_dealloced,(.L_x_136 - $__internal_2_$__cuda_sm10x_tcgen05_guardrail_trap_unallocated_columns_being_dealloced)
$__internal_2_$__cuda_sm10x_tcgen05_guardrail_trap_unallocated_columns_being_dealloced:
[----:B------:R-:W-:Y:S05]  /*89d0*/  BPT.TRAP 0x1 ;  /* 0x000000040000795c */ /* 0x000fea0000300000 */
[----:B------:R-:W-:-:S04]  /*89e0*/  HFMA2 R3, -RZ, RZ, 0, 0 ;  /* 0x00000000ff037431 */ /* 0x000fc800000001ff */
[----:B------:R-:W-:Y:S05]  /*89f0*/  RET.REL.NODEC R2 `(_ZN7cutlass13device_kernelINS_4gemm6kernel13GemmUniversalIN4cute5tupleIJiiiiEEENS1_10collective13CollectiveMmaINS1_35MainloopSm100TmaUmmaWarpSpecializedILi3ELi2ELi4ENS5_IJNS4_1CILi2EEENSA_ILi1EEESC_EEEEENS5_IJNSA_ILi64EEENSA_ILi160EEENSA_ILi256EEEEEEaNS5_IJlSC_lEEEaSJ_NS4_8TiledMMAINS4_8MMA_AtomIJNS4_15SM100_MMA_S8_SSIaaiLi64ELi160ELNS4_4UMMA5MajorE0ELSO_0ELNSN_8SaturateE0EEEEEENS4_6LayoutINS5_IJSC_SC_SC_EEENS5_IJNSA_ILi0EEESU_SU_EEEEENS5_IJNS4_10UnderscoreESX_SX_EEEEENS4_13SM90_TMA_LOADENS4_14ComposedLayoutINS4_7SwizzleILi3ELi4ELi3EEENS4_18smem_ptr_flag_bitsILi8EEENSS_INS5_IJNSA_ILi8EEENSA_ILi128EEEEEENS5_IJS17_SC_EEEEEEEvNS4_8identityENS4_23SM90_TMA_LOAD_MULTICASTES1B_vS1C_EENS_8epilogue10collective18CollectiveEpilogueINS1F_23Sm100TmaWarpSpecializedILi1ELi1ELi80ELb0ELb0EEEJSI_NS5_IJNSS_ISF_SC_EENSS_ISG_SC_EEEEEaSJ_aSJ_NS1F_6fusion15FusionCallbacksIS1J_NS1N_17LinearCombinationIaiaiLNS_15FloatRoundStyleE2EEESI_S1M_JEEENS4_5SM1004TMEM4LOAD26SM100_TMEM_LOAD_16dp32b16xES10_NS11_INS12_ILi1ELi4ELi3EEES15_NSS_INS5_IJS16_NSA_ILi32EEEEEENS5_IJS1Y_SC_EEEEEEENS4_39AutoVectorizingCopyWithAssumedAlignmentILi128EEENS4_14SM90_TMA_STOREES22_S24_S24_EEEvvEEEEvNT_6ParamsE) ;  /* 0xffffff7402807950 */ /* 0x000fea0003c3ffff */
.L_x_135:
[----:B------:R-:W-:-:S00]  /*8a00*/  BRA `(.L_x_135) ;  /* 0xfffffffc00fc7947 */ /* 0x000fc0000383ffff */
[----:B------:R-:W-:-:S00]  /*8a10*/  NOP ;  /* 0x0000000000007918 */ /* 0x000fc00000000000 */
        /* <DEDUP_REMOVED lines=14> */
.L_x_136:


//--------------------- .nv.global.init           --------------------------
	.section	.nv.global.init,"aw",@progbits
.nv.global.init:
	.type		$str$27,@object
	.size		$str$27,($str$28 - $str$27)
$str$27:
        /*0000*/ 	.byte	0x28, 0x61, 0x64, 0x64, 0x72, 0x65, 0x73, 0x73, 0x20, 0x26, 0x20, 0x6d, 0x61, 0x73, 0x6b, 0x29
        /*0010*/ 	.byte	0x20, 0x3d, 0x3d, 0x20, 0x30, 0x00
	.type		$str$28,@object
	.size		$str$28,($str$26 - $str$28)
$str$28:
        /*0016*/ 	.byte	0x2f, 0x74, 0x6d, 0x70, 0x2f, 0x63, 0x75, 0x74, 0x6c, 0x61, 0x73, 0x73, 0x5f, 0x73, 0x77, 0x65
        /*0026*/ 	.byte	0x65, 0x70, 0x5f, 0x73, 0x72, 0x63, 0x2f, 0x69, 0x6e, 0x63, 0x6c, 0x75, 0x64, 0x65, 0x2f, 0x63
        /*0036*/ 	.byte	0x75, 0x74, 0x65, 0x2f, 0x70, 0x6f, 0x69, 0x6e, 0x74, 0x65, 0x72, 0x5f, 0x66, 0x6c, 0x61, 0x67
        /*0046*/ 	.byte	0x67, 0x65, 0x64, 0x2e, 0x68, 0x70, 0x70, 0x00
	.type		$str$26,@object
	.size		$str$26,($str$25 - $str$26)
$str$26:
        /*004e*/ 	.byte	0x2f, 0x74, 0x6d, 0x70, 0x2f, 0x63, 0x75, 0x74, 0x6c, 0x61, 0x73, 0x73, 0x5f, 0x73, 0x77, 0x65
        /*005e*/ 	.byte	0x65, 0x70, 0x5f, 0x73, 0x72, 0x63, 0x2f, 0x69, 0x6e, 0x63, 0x6c, 0x75, 0x64, 0x65, 0x2f, 0x63
        /*006e*/ 	.byte	0x75, 0x74, 0x65, 0x2f, 0x61, 0x74, 0x6f, 0x6d, 0x2f, 0x63, 0x6f, 0x70, 0x79, 0x5f, 0x74, 0x72
        /*007e*/ 	.byte	0x61, 0x69, 0x74, 0x73, 0x5f, 0x73, 0x6d, 0x31, 0x30, 0x30, 0x2e, 0x68, 0x70, 0x70, 0x00
	.type		$str$25,@object
	.size		$str$25,(__unnamed_1 - $str$25)
$str$25:
        /*008d*/ 	.byte	0x28, 0x28, 0x75, 0x69, 0x6e, 0x74, 0x33, 0x32, 0x5f, 0x74, 0x28, 0x74, 0x68, 0x72, 0x65, 0x61
        /*009d*/ 	.byte	0x64, 0x49, 0x64, 0x78, 0x2e, 0x78, 0x29, 0x20, 0x2f, 0x20, 0x33, 0x32, 0x29, 0x20, 0x25, 0x20
        /*00ad*/ 	.byte	0x34, 0x29, 0x20, 0x3d, 0x3d, 0x20, 0x28, 0x28, 0x28, 0x74, 0x6d, 0x65, 0x6d, 0x5f, 0x61, 0x64
        /*00bd*/ 	.byte	0x64, 0x72, 0x20, 0x3e, 0x3e, 0x20, 0x31, 0x36, 0x29, 0x20, 0x2f, 0x20, 0x33, 0x32, 0x29, 0x20
        /*00cd*/ 	.byte	0x25, 0x20, 0x34, 0x29, 0x00
	.type		__unnamed_1,@object
	.size		__unnamed_1,(__unnamed_2 - __unnamed_1)
__unnamed_1:
        /*00d2*/ 	.byte	0x61, 0x75, 0x74, 0x6f, 0x20, 0x63, 0x75, 0x74, 0x65, 0x3a, 0x3a, 0x61, 0x73, 0x5f, 0x70, 0x6f
        /* <DEDUP_REMOVED lines=24> */
        /*0262*/ 	.byte	0x3e, 0x3e, 0x3e, 0x5d, 0x00
	.type		__unnamed_2,@object
	.size		__unnamed_2,(.L_2 - __unnamed_2)
__unnamed_2:
        /* <DEDUP_REMOVED lines=37> */
        /*04b7*/ 	.byte	0x74, 0x65, 0x3a, 0x3a, 0x43, 0x3c, 0x30, 0x3e, 0x3e, 0x3e, 0x3e, 0x5d, 0x00
.L_2:


//--------------------- .nv.shared._ZN7cutlass13device_kernelINS_4gemm6kernel13GemmUniversalIN4cute5tupleIJiiiiEEENS1_10collective13CollectiveMmaINS1_35MainloopSm100TmaUmmaWarpSpecializedILi3ELi2ELi4ENS5_IJNS4_1CILi2EEENSA_ILi1EEESC_EEEEENS5_IJNSA_ILi64EEENSA_ILi160EEENSA_ILi256EEEEEEaNS5_IJlSC_lEEEaSJ_NS4_8TiledMMAINS4_8MMA_AtomIJNS4_15SM100_MMA_S8_SSIaaiLi64ELi160ELNS4_4UMMA5MajorE0ELSO_0ELNSN_8SaturateE0EEEEEENS4_6LayoutINS5_IJSC_SC_SC_EEENS5_IJNSA_ILi0EEESU_SU_EEEEENS5_IJNS4_10UnderscoreESX_SX_EEEEENS4_13SM90_TMA_LOADENS4_14ComposedLayoutINS4_7SwizzleILi3ELi4ELi3EEENS4_18smem_ptr_flag_bitsILi8EEENSS_INS5_IJNSA_ILi8EEENSA_ILi128EEEEEENS5_IJS17_SC_EEEEEEEvNS4_8identityENS4_23SM90_TMA_LOAD_MULTICASTES1B_vS1C_EENS_8epilogue10collective18CollectiveEpilogueINS1F_23Sm100TmaWarpSpecializedILi1ELi1ELi80ELb0ELb0EEEJSI_NS5_IJNSS_ISF_SC_EENSS_ISG_SC_EEEEEaSJ_aSJ_NS1F_6fusion15FusionCallbacksIS1J_NS1N_17LinearCombinationIaiaiLNS_15FloatRoundStyleE2EEESI_S1M_JEEENS4_5SM1004TMEM4LOAD26SM100_TMEM_LOAD_16dp32b16xES10_NS11_INS12_ILi1ELi4ELi3EEES15_NSS_INS5_IJS16_NSA_ILi32EEEEEENS5_IJS1Y_SC_EEEEEEENS4_39AutoVectorizingCopyWithAssumedAlignmentILi128EEENS4_14SM90_TMA_STOREES22_S24_S24_EEEvvEEEEvNT_6ParamsE --------------------------
	.section	.nv.shared._ZN7cutlass13device_kernelINS_4gemm6kernel13GemmUniversalIN4cute5tupleIJiiiiEEENS1_10collective13CollectiveMmaINS1_35MainloopSm100TmaUmmaWarpSpecializedILi3ELi2ELi4ENS5_IJNS4_1CILi2EEENSA_ILi1EEESC_EEEEENS5_IJNSA_ILi64EEENSA_ILi160EEENSA_ILi256EEEEEEaNS5_IJlSC_lEEEaSJ_NS4_8TiledMMAINS4_8MMA_AtomIJNS4_15SM100_MMA_S8_SSIaaiLi64ELi160ELNS4_4UMMA5MajorE0ELSO_0ELNSN_8SaturateE0EEEEEENS4_6LayoutINS5_IJSC_SC_SC_EEENS5_IJNSA_ILi0EEESU_SU_EEEEENS5_IJNS4_10UnderscoreESX_SX_EEEEENS4_13SM90_TMA_LOADENS4_14ComposedLayoutINS4_7SwizzleILi3ELi4ELi3EEENS4_18smem_ptr_flag_bitsILi8EEENSS_INS5_IJNSA_ILi8EEENSA_ILi128EEEEEENS5_IJS17_SC_EEEEEEEvNS4_8identityENS4_23SM90_TMA_LOAD_MULTICASTES1B_vS1C_EENS_8epilogue10collective18CollectiveEpilogueINS1F_23Sm100TmaWarpSpecializedILi1ELi1ELi80ELb0ELb0EEEJSI_NS5_IJNSS_ISF_SC_EENSS_ISG_SC_EEEEEaSJ_aSJ_NS1F_6fusion15FusionCallbacksIS1J_NS1N_17LinearCombinationIaiaiLNS_15FloatRoundStyleE2EEESI_S1M_JEEENS4_5SM1004TMEM4LOAD26SM100_TMEM_LOAD_16dp32b16xES10_NS11_INS12_ILi1ELi4ELi3EEES15_NSS_INS5_IJS16_NSA_ILi32EEEEEENS5_IJS1Y_SC_EEEEEEENS4_39AutoVectorizingCopyWithAssumedAlignmentILi128EEENS4_14SM90_TMA_STOREES22_S24_S24_EEEvvEEEEvNT_6ParamsE,"aw",@nobits
	.sectionflags	@""
	.align	16
	.zero		1024


//--------------------- .nv.shared.reserved.0     --------------------------
	.section	.nv.shared.reserved.0,"aw",@nobits
	.weak		__nv_reservedSMEM_offset_0_alias
	.size		__nv_reservedSMEM_offset_0_alias, 0, 64
	.other		__nv_reservedSMEM_offset_0_alias,@"STO_CUDA_RESERVED_SHARED STV_DEFAULT"
__nv_reservedSMEM_offset_0_alias:
	.zero		0
.nv.shared.reserved.0:
	.zero		64
	.weak		__nv_reservedSMEM_tcgen05_partition
	.type		__nv_reservedSMEM_tcgen05_partition,@object
	.size		__nv_reservedSMEM_tcgen05_partition,(.L_0 - __nv_reservedSMEM_tcgen05_partition)
__nv_reservedSMEM_tcgen05_partition:
	.zero		32
.L_0:


//--------------------- .nv.global                --------------------------
	.section	.nv.global,"aw",@nobits
.nv.global:
	.type		_ZN40_INTERNAL_165851fc_4_k_cu_96c491e8_295154cute1_E,@object
	.size		_ZN40_INTERNAL_165851fc_4_k_cu_96c491e8_295154cute1_E,(_ZN40_INTERNAL_165851fc_4_k_cu_96c491e8_295154cuda3std3__45__cpo6cbeginE - _ZN40_INTERNAL_165851fc_4_k_cu_96c491e8_295154cute1_E)
_ZN40_INTERNAL_165851fc_4_k_cu_96c491e8_295154cute1_E:
	.zero		1
	.type		_ZN40_INTERNAL_165851fc_4_k_cu_96c491e8_295154cuda3std3__45__cpo6cbeginE,@object
	.size		_ZN40_INTERNAL_165851fc_4_k_cu_96c491e8_295154cuda3std3__45__cpo6cbeginE,(_ZN40_INTERNAL_165851fc_4_k_cu_96c491e8_295154cuda3std3__48in_placeE - _ZN40_INTERNAL_165851fc_4_k_cu_96c491e8_295154cuda3std3__45__cpo6cbeginE)
_ZN40_INTERNAL_165851fc_4_k_cu_96c491e8_295154cuda3std3__45__cpo6cbeginE:
	.zero		1
	.type		_ZN40_INTERNAL_165851fc_4_k_cu_96c491e8_295154cuda3std3__48in_placeE,@object
	.size		_ZN40_INTERNAL_165851fc_4_k_cu_96c491e8_295154cuda3std3__48in_placeE,(_ZN40_INTERNAL_165851fc_4_k_cu_96c491e8_295154cuda3std6ranges3__45__cpo9iter_moveE - _ZN40_INTERNAL_165851fc_4_k_cu_96c491e8_295154cuda3std3__48in_placeE)
_ZN40_INTERNAL_165851fc_4_k_cu_96c491e8_295154cuda3std3__48in_placeE:
	.zero		1
	.type		_ZN40_INTERNAL_165851fc_4_k_cu_96c491e8_295154cuda3std6ranges3__45__cpo9iter_moveE,@object
	.size		_ZN40_INTERNAL_165851fc_4_k_cu_96c491e8_295154cuda3std6ranges3__45__cpo9iter_moveE,(_ZN40_INTERNAL_165851fc_4_k_cu_96c491e8_295154cuda3std3__45__cpo5beginE - _ZN40_INTERNAL_165851fc_4_k_cu_96c491e8_295154cuda3std6ranges3__45__cpo9iter_moveE)
_ZN40_INTERNAL_165851fc_4_k_cu_96c491e8_295154cuda3std6ranges3__45__cpo9iter_moveE:
	.zero		1
	.type		_ZN40_INTERNAL_165851fc_4_k_cu_96c491e8_295154cuda3std3__45__cpo5beginE,@object
	.size		_ZN40_INTERNAL_165851fc_4_k_cu_96c491e8_295154cuda3std3__45__cpo5beginE,(_ZN40_INTERNAL_165851fc_4_k_cu_96c491e8_295154cuda3std3__442_GLOBAL__N__165851fc_4_k_cu_96c491e8_295156ignoreE - _ZN40_INTERNAL_165851fc_4_k_cu_96c491e8_295154cuda3std3__45__cpo5beginE)
_ZN40_INTERNAL_165851fc_4_k_cu_96c491e8_295154cuda3std3__45__cpo5beginE:
	.zero		1
	.type		_ZN40_INTERNAL_165851fc_4_k_cu_96c491e8_295154cuda3std3__442_GLOBAL__N__165851fc_4_k_cu_96c491e8_295156ignoreE,@object
	.size		_ZN40_INTERNAL_165851fc_4_k_cu_96c491e8_295154cuda3std3__442_GLOBAL__N__165851fc_4_k_cu_96c491e8_295156ignoreE,(_ZN40_INTERNAL_165851fc_4_k_cu_96c491e8_295154cute7productE - _ZN40_INTERNAL_165851fc_4_k_cu_96c491e8_295154cuda3std3__442_GLOBAL__N__165851fc_4_k_cu_96c491e8_295156ignoreE)
_ZN40_INTERNAL_165851fc_4_k_cu_96c491e8_295154cuda3std3__442_GLOBAL__N__165851fc_4_k_cu_96c491e8_295156ignoreE:
	.zero		1
	.type		_ZN40_INTERNAL_165851fc_4_k_cu_96c491e8_295154cute7productE,@object
	.size		_ZN40_INTERNAL_165851fc_4_k_cu_96c491e8_295154cute7productE,(_ZN40_INTERNAL_165851fc_4_k_cu_96c491e8_295154cuda3std3__45__cpo3endE - _ZN40_INTERNAL_165851fc_4_k_cu_96c491e8_295154cute7productE)
_ZN40_INTERNAL_165851fc_4_k_cu_96c491e8_295154cute7productE:
	.zero		1
	.type		_ZN40_INTERNAL_165851fc_4_k_cu_96c491e8_295154cuda3std3__45__cpo3endE,@object
	.size		_ZN40_INTERNAL_165851fc_4_k_cu_96c491e8_295154cuda3std3__45__cpo3endE,(_ZN40_INTERNAL_165851fc_4_k_cu_96c491e8_295154cuda3std3__419piecewise_constructE - _ZN40_INTERNAL_165851fc_4_k_cu_96c491e8_295154cuda3std3__45__cpo3endE)
_ZN40_INTERNAL_165851fc_4_k_cu_96c491e8_295154cuda3std3__45__cpo3endE:
	.zero		1
	.type		_ZN40_INTERNAL_165851fc_4_k_cu_96c491e8_295154cuda3std3__419piecewise_constructE,@object
	.size		_ZN40_INTERNAL_165851fc_4_k_cu_96c491e8_295154cuda3std3__419piecewise_constructE,(_ZN40_INTERNAL_165851fc_4_k_cu_96c491e8_295154cuda3std3__45__cpo4cendE - _ZN40_INTERNAL_165851fc_4_k_cu_96c491e8_295154cuda3std3__419piecewise_constructE)
_ZN40_INTERNAL_165851fc_4_k_cu_96c491e8_295154cuda3std3__419piecewise_constructE:
	.zero		1
	.type		_ZN40_INTERNAL_165851fc_4_k_cu_96c491e8_295154cuda3std3__45__cpo4cendE,@object
	.size		_ZN40_INTERNAL_165851fc_4_k_cu_96c491e8_295154cuda3std3__45__cpo4cendE,(_ZN40_INTERNAL_165851fc_4_k_cu_96c491e8_295154cuda3std6ranges3__45__cpo4swapE - _ZN40_INTERNAL_165851fc_4_k_cu_96c491e8_295154cuda3std3__45__cpo4cendE)
_ZN40_INTERNAL_165851fc_4_k_cu_96c491e8_295154cuda3std3__45__cpo4cendE:
	.zero		1
	.type		_ZN40_INTERNAL_165851fc_4_k_cu_96c491e8_295154cuda3std6ranges3__45__cpo4swapE,@object
	.size		_ZN40_INTERNAL_165851fc_4_k_cu_96c491e8_295154cuda3std6ranges3__45__cpo4swapE,(.L_10 - _ZN40_INTERNAL_165851fc_4_k_cu_96c491e8_295154cuda3std6ranges3__45__cpo4swapE)
_ZN40_INTERNAL_165851fc_4_k_cu_96c491e8_295154cuda3std6ranges3__45__cpo4swapE:
	.zero		1
.L_10:


//--------------------- .nv.constant0._ZN7cutlass13device_kernelINS_4gemm6kernel13GemmUniversalIN4cute5tupleIJiiiiEEENS1_10collective13CollectiveMmaINS1_35MainloopSm100TmaUmmaWarpSpecializedILi3ELi2ELi4ENS5_IJNS4_1CILi2EEENSA_ILi1EEESC_EEEEENS5_IJNSA_ILi64EEENSA_ILi160EEENSA_ILi256EEEEEEaNS5_IJlSC_lEEEaSJ_NS4_8TiledMMAINS4_8MMA_AtomIJNS4_15SM100_MMA_S8_SSIaaiLi64ELi160ELNS4_4UMMA5MajorE0ELSO_0ELNSN_8SaturateE0EEEEEENS4_6LayoutINS5_IJSC_SC_SC_EEENS5_IJNSA_ILi0EEESU_SU_EEEEENS5_IJNS4_10UnderscoreESX_SX_EEEEENS4_13SM90_TMA_LOADENS4_14ComposedLayoutINS4_7SwizzleILi3ELi4ELi3EEENS4_18smem_ptr_flag_bitsILi8EEENSS_INS5_IJNSA_ILi8EEENSA_ILi128EEEEEENS5_IJS17_SC_EEEEEEEvNS4_8identityENS4_23SM90_TMA_LOAD_MULTICASTES1B_vS1C_EENS_8epilogue10collective18CollectiveEpilogueINS1F_23Sm100TmaWarpSpecializedILi1ELi1ELi80ELb0ELb0EEEJSI_NS5_IJNSS_ISF_SC_EENSS_ISG_SC_EEEEEaSJ_aSJ_NS1F_6fusion15FusionCallbacksIS1J_NS1N_17LinearCombinationIaiaiLNS_15FloatRoundStyleE2EEESI_S1M_JEEENS4_5SM1004TMEM4LOAD26SM100_TMEM_LOAD_16dp32b16xES10_NS11_INS12_ILi1ELi4ELi3EEES15_NSS_INS5_IJS16_NSA_ILi32EEEEEENS5_IJS1Y_SC_EEEEEEENS4_39AutoVectorizingCopyWithAssumedAlignmentILi128EEENS4_14SM90_TMA_STOREES22_S24_S24_EEEvvEEEEvNT_6ParamsE --------------------------
	.section	.nv.constant0._ZN7cutlass13device_kernelINS_4gemm6kernel13GemmUniversalIN4cute5tupleIJiiiiEEENS1_10collective13CollectiveMmaINS1_35MainloopSm100TmaUmmaWarpSpecializedILi3ELi2ELi4ENS5_IJNS4_1CILi2EEENSA_ILi1EEESC_EEEEENS5_IJNSA_ILi64EEENSA_ILi160EEENSA_ILi256EEEEEEaNS5_IJlSC_lEEEaSJ_NS4_8TiledMMAINS4_8MMA_AtomIJNS4_15SM100_MMA_S8_SSIaaiLi64ELi160ELNS4_4UMMA5MajorE0ELSO_0ELNSN_8SaturateE0EEEEEENS4_6LayoutINS5_IJSC_SC_SC_EEENS5_IJNSA_ILi0EEESU_SU_EEEEENS5_IJNS4_10UnderscoreESX_SX_EEEEENS4_13SM90_TMA_LOADENS4_14ComposedLayoutINS4_7SwizzleILi3ELi4ELi3EEENS4_18smem_ptr_flag_bitsILi8EEENSS_INS5_IJNSA_ILi8EEENSA_ILi128EEEEEENS5_IJS17_SC_EEEEEEEvNS4_8identityENS4_23SM90_TMA_LOAD_MULTICASTES1B_vS1C_EENS_8epilogue10collective18CollectiveEpilogueINS1F_23Sm100TmaWarpSpecializedILi1ELi1ELi80ELb0ELb0EEEJSI_NS5_IJNSS_ISF_SC_EENSS_ISG_SC_EEEEEaSJ_aSJ_NS1F_6fusion15FusionCallbacksIS1J_NS1N_17LinearCombinationIaiaiLNS_15FloatRoundStyleE2EEESI_S1M_JEEENS4_5SM1004TMEM4LOAD26SM100_TMEM_LOAD_16dp32b16xES10_NS11_INS12_ILi1ELi4ELi3EEES15_NSS_INS5_IJS16_NSA_ILi32EEEEEENS5_IJS1Y_SC_EEEEEEENS4_39AutoVectorizingCopyWithAssumedAlignmentILi128EEENS4_14SM90_TMA_STOREES22_S24_S24_EEEvvEEEEvNT_6ParamsE,"a",@progbits
	.sectionflags	@""
	.align	4
.nv.constant0._ZN7cutlass13device_kernelINS_4gemm6kernel13GemmUniversalIN4cute5tupleIJiiiiEEENS1_10collective13CollectiveMmaINS1_35MainloopSm100TmaUmmaWarpSpecializedILi3ELi2ELi4ENS5_IJNS4_1CILi2EEENSA_ILi1EEESC_EEEEENS5_IJNSA_ILi64EEENSA_ILi160EEENSA_ILi256EEEEEEaNS5_IJlSC_lEEEaSJ_NS4_8TiledMMAINS4_8MMA_AtomIJNS4_15SM100_MMA_S8_SSIaaiLi64ELi160ELNS4_4UMMA5MajorE0ELSO_0ELNSN_8SaturateE0EEEEEENS4_6LayoutINS5_IJSC_SC_SC_EEENS5_IJNSA_ILi0EEESU_SU_EEEEENS5_IJNS4_10UnderscoreESX_SX_EEEEENS4_13SM90_TMA_LOADENS4_14ComposedLayoutINS4_7SwizzleILi3ELi4ELi3EEENS4_18smem_ptr_flag_bitsILi8EEENSS_INS5_IJNSA_ILi8EEENSA_ILi128EEEEEENS5_IJS17_SC_EEEEEEEvNS4_8identityENS4_23SM90_TMA_LOAD_MULTICASTES1B_vS1C_EENS_8epilogue10collective18CollectiveEpilogueINS1F_23Sm100TmaWarpSpecializedILi1ELi1ELi80ELb0ELb0EEEJSI_NS5_IJNSS_ISF_SC_EENSS_ISG_SC_EEEEEaSJ_aSJ_NS1F_6fusion15FusionCallbacksIS1J_NS1N_17LinearCombinationIaiaiLNS_15FloatRoundStyleE2EEESI_S1M_JEEENS4_5SM1004TMEM4LOAD26SM100_TMEM_LOAD_16dp32b16xES10_NS11_INS12_ILi1ELi4ELi3EEES15_NSS_INS5_IJS16_NSA_ILi32EEEEEENS5_IJS1Y_SC_EEEEEEENS4_39AutoVectorizingCopyWithAssumedAlignmentILi128EEENS4_14SM90_TMA_STOREES22_S24_S24_EEEvvEEEEvNT_6ParamsE:
	.zero		2944


//--------------------- SYMBOLS --------------------------

	.type		.nv.reservedSmem.offset0,@object
	.size		.nv.reservedSmem.offset0,0x4
	.type		.nv.reservedSmem.cap,@object
	.size		.nv.reservedSmem.cap,0x4
	.type		__assertfail,@function
